// auto-generated by cutlass_sweep.epilogue — config: {"arch": "sm_100", "cluster_m": 1, "cluster_n": 1, "dtype": "bf16", "fusion": "sigmoid", "tile_k": 64, "tile_m": 128, "tile_n": 64}
#include "cutlass/cutlass.h"
#include "cutlass/gemm/collective/collective_builder.hpp"
#include "cutlass/gemm/device/gemm_universal_adapter.h"
#include "cutlass/gemm/kernel/gemm_universal.hpp"
#include "cutlass/epilogue/collective/collective_builder.hpp"
#include "cutlass/epilogue/fusion/operations.hpp"
#include "cutlass/epilogue/thread/activation.h"

using Elem = cutlass::bfloat16_t;
using Acc  = float;
using TileShape    = cute::Shape<cute::_128, cute::_64, cute::_64>;
using ClusterShape = cute::Shape<cute::_1, cute::_1, cute::_1>;
using FusionOp     = cutlass::epilogue::fusion::LinCombEltAct<cutlass::epilogue::thread::Sigmoid, Elem, Acc>;

using CollectiveEpilogue = typename cutlass::epilogue::collective::CollectiveBuilder<
    cutlass::arch::Sm100, cutlass::arch::OpClassTensorOp,
    TileShape, ClusterShape,
    cutlass::epilogue::collective::EpilogueTileAuto,
    Acc, Acc,
    Elem, cutlass::layout::RowMajor, 128 / cutlass::sizeof_bits<Elem>::value,
    Elem, cutlass::layout::RowMajor, 128 / cutlass::sizeof_bits<Elem>::value,
    cutlass::epilogue::collective::EpilogueScheduleAuto,
    FusionOp
  >::CollectiveOp;

using CollectiveMainloop = typename cutlass::gemm::collective::CollectiveBuilder<
    cutlass::arch::Sm100, cutlass::arch::OpClassTensorOp,
    Elem, cutlass::layout::RowMajor, 128 / cutlass::sizeof_bits<Elem>::value,
    Elem, cutlass::layout::ColumnMajor, 128 / cutlass::sizeof_bits<Elem>::value,
    Acc,
    TileShape, ClusterShape,
    cutlass::gemm::collective::StageCountAutoCarveout<
        static_cast<int>(sizeof(typename CollectiveEpilogue::SharedStorage))>,
    cutlass::gemm::collective::KernelScheduleAuto
  >::CollectiveOp;

using GemmKernel = cutlass::gemm::kernel::GemmUniversal<
    cute::Shape<int,int,int,int>, CollectiveMainloop, CollectiveEpilogue>;
using Gemm = cutlass::gemm::device::GemmUniversalAdapter<GemmKernel>;

auto* _anchor = &cutlass::device_kernel<GemmKernel>;


// ===== COMPILED SASS (sm_100a) =====

	.target	sm_100a

	.elftype	@"ET_EXEC"


//--------------------- .note.nv.tkinfo           --------------------------
	.section	.note.nv.tkinfo,"",@"SHT_NOTE"
	.sectionflags	@"SHF_NOTE_NV_TKINFO"
	.tkinfo
        /*0018*/ 	.word	0x00000002
        /*0030*/ 	.string	""
        /*0030*/ 	.string	"ptxas"
        /*0030*/ 	.string	"Cuda compilation tools, release 13.0, V13.0.88"
        /*0030*/ 	.string	"Build cuda_13.0.r13.0/compiler.36424714_0"
        /*0030*/ 	.string	"-arch sm_100a -m 64 "



//--------------------- .note.nv.cuinfo           --------------------------
	.section	.note.nv.cuinfo,"",@"SHT_NOTE"
	.sectionflags	@"SHF_NOTE_NV_CUINFO"
        /*0018*/ 	.short	0x0002
        /*001a*/ 	.short	0x0064
        /*001c*/ 	.short	0x0082
	.zero		2


//--------------------- .nv.info                  --------------------------
	.section	.nv.info,"",@"SHT_CUDA_INFO"
	.align	4


	//----- nvinfo : EIATTR_REGCOUNT
	.align		4
        /*0000*/ 	.byte	0x04, 0x2f
        /*0002*/ 	.short	(.L_19 - .L_18)
	.align		4
.L_18:
        /*0004*/ 	.word	index@(_ZN7cutlass13device_kernelINS_4gemm6kernel13GemmUniversalIN4cute5tupleIJiiiiEEENS1_10collective13CollectiveMmaINS1_35MainloopSm100TmaUmmaWarpSpecializedILi8ELi2ELi4ENS5_IJNS4_1CILi1EEESB_SB_EEEEENS5_IJNSA_ILi128EEENSA_ILi64EEESF_EEENS_10bfloat16_tENS5_IJlSB_lEEESH_SI_NS4_8TiledMMAINS4_8MMA_AtomIJNS4_20SM100_MMA_F16BF16_SSISH_SH_fLi128ELi64ELNS4_4UMMA5MajorE0ELSN_0ELNSM_7ScaleInE0ELSO_0EEEEEENS4_6LayoutISC_NS5_IJNSA_ILi0EEESS_SS_EEEEENS5_IJNS4_10UnderscoreESV_SV_EEEEENS4_13SM90_TMA_LOADENS4_14ComposedLayoutINS4_7SwizzleILi3ELi4ELi3EEENS4_18smem_ptr_flag_bitsILi16EEENSR_INS5_IJNSA_ILi8EEESF_EEENS5_IJSF_SB_EEEEEEEvNS4_8identityESY_S18_vS19_EENS_8epilogue10collective18CollectiveEpilogueINS1B_23Sm100TmaWarpSpecializedILi3ELi2ELi32ELb1ELb0EEEJSG_NS5_IJNSR_ISE_SB_EENSR_INSA_ILi32EEESB_EEEEESH_SI_SH_SI_NS1B_6fusion15FusionCallbacksIS1F_NS1K_13LinCombEltActINS1B_6thread7SigmoidESH_fSH_fLNS_15FloatRoundStyleE2EEESG_S1J_JEEENS4_5SM1004TMEM4LOAD26SM100_TMEM_LOAD_32dp32b32xESY_NSZ_INS10_ILi2ELi4ELi3EEES13_NSR_INS5_IJS14_S1H_EEENS5_IJS1H_SB_EEEEEEENS4_39AutoVectorizingCopyWithAssumedAlignmentILi128EEENS4_14SM90_TMA_STOREES20_S22_S22_EEEvvEEEEvNT_6ParamsE)
        /*0008*/ 	.word	0x00000086


	//----- nvinfo : EIATTR_FRAME_SIZE
	.align		4
.L_19:
        /*000c*/ 	.byte	0x04, 0x11
        /*000e*/ 	.short	(.L_21 - .L_20)
	.align		4
.L_20:
        /*0010*/ 	.word	index@($__internal_3_$__cuda_sm20_rcp_rn_f32_slowpath)
        /*0014*/ 	.word	0x00000000


	//----- nvinfo : EIATTR_FRAME_SIZE
	.align		4
.L_21:
        /*0018*/ 	.byte	0x04, 0x11
        /*001a*/ 	.short	(.L_23 - .L_22)
	.align		4
.L_22:
        /*001c*/ 	.word	index@($__internal_2_$__cuda_sm10x_tcgen05_guardrail_trap_unallocated_columns_being_dealloced)
        /*0020*/ 	.word	0x00000000


	//----- nvinfo : EIATTR_FRAME_SIZE
	.align		4
.L_23:
        /*0024*/ 	.byte	0x04, 0x11
        /*0026*/ 	.short	(.L_25 - .L_24)
	.align		4
.L_24:
        /*0028*/ 	.word	index@($__internal_1_$__cuda_sm10x_tcgen05_guardrail_trap_phase_invalid_during_alloc)
        /*002c*/ 	.word	0x00000000


	//----- nvinfo : EIATTR_FRAME_SIZE
	.align		4
.L_25:
        /*0030*/ 	.byte	0x04, 0x11
        /*0032*/ 	.short	(.L_27 - .L_26)
	.align		4
.L_26:
        /*0034*/ 	.word	index@($__internal_0_$__cuda_sm10x_tcgen05_guardrail_trap_col_being_dealloced_not_returned_by_alloc)
        /*0038*/ 	.word	0x00000000


	//----- nvinfo : EIATTR_FRAME_SIZE
	.align		4
.L_27:
        /*003c*/ 	.byte	0x04, 0x11
        /*003e*/ 	.short	(.L_29 - .L_28)
	.align		4
.L_28:
        /*0040*/ 	.word	index@(_ZN7cutlass13device_kernelINS_4gemm6kernel13GemmUniversalIN4cute5tupleIJiiiiEEENS1_10collective13CollectiveMmaINS1_35MainloopSm100TmaUmmaWarpSpecializedILi8ELi2ELi4ENS5_IJNS4_1CILi1EEESB_SB_EEEEENS5_IJNSA_ILi128EEENSA_ILi64EEESF_EEENS_10bfloat16_tENS5_IJlSB_lEEESH_SI_NS4_8TiledMMAINS4_8MMA_AtomIJNS4_20SM100_MMA_F16BF16_SSISH_SH_fLi128ELi64ELNS4_4UMMA5MajorE0ELSN_0ELNSM_7ScaleInE0ELSO_0EEEEEENS4_6LayoutISC_NS5_IJNSA_ILi0EEESS_SS_EEEEENS5_IJNS4_10UnderscoreESV_SV_EEEEENS4_13SM90_TMA_LOADENS4_14ComposedLayoutINS4_7SwizzleILi3ELi4ELi3EEENS4_18smem_ptr_flag_bitsILi16EEENSR_INS5_IJNSA_ILi8EEESF_EEENS5_IJSF_SB_EEEEEEEvNS4_8identityESY_S18_vS19_EENS_8epilogue10collective18CollectiveEpilogueINS1B_23Sm100TmaWarpSpecializedILi3ELi2ELi32ELb1ELb0EEEJSG_NS5_IJNSR_ISE_SB_EENSR_INSA_ILi32EEESB_EEEEESH_SI_SH_SI_NS1B_6fusion15FusionCallbacksIS1F_NS1K_13LinCombEltActINS1B_6thread7SigmoidESH_fSH_fLNS_15FloatRoundStyleE2EEESG_S1J_JEEENS4_5SM1004TMEM4LOAD26SM100_TMEM_LOAD_32dp32b32xESY_NSZ_INS10_ILi2ELi4ELi3EEES13_NSR_INS5_IJS14_S1H_EEENS5_IJS1H_SB_EEEEEEENS4_39AutoVectorizingCopyWithAssumedAlignmentILi128EEENS4_14SM90_TMA_STOREES20_S22_S22_EEEvvEEEEvNT_6ParamsE)
        /*0044*/ 	.word	0x00000000


	//----- nvinfo : EIATTR_MIN_STACK_SIZE
	.align		4
.L_29:
        /*0048*/ 	.byte	0x04, 0x12
        /*004a*/ 	.short	(.L_31 - .L_30)
	.align		4
.L_30:
        /*004c*/ 	.word	index@(_ZN7cutlass13device_kernelINS_4gemm6kernel13GemmUniversalIN4cute5tupleIJiiiiEEENS1_10collective13CollectiveMmaINS1_35MainloopSm100TmaUmmaWarpSpecializedILi8ELi2ELi4ENS5_IJNS4_1CILi1EEESB_SB_EEEEENS5_IJNSA_ILi128EEENSA_ILi64EEESF_EEENS_10bfloat16_tENS5_IJlSB_lEEESH_SI_NS4_8TiledMMAINS4_8MMA_AtomIJNS4_20SM100_MMA_F16BF16_SSISH_SH_fLi128ELi64ELNS4_4UMMA5MajorE0ELSN_0ELNSM_7ScaleInE0ELSO_0EEEEEENS4_6LayoutISC_NS5_IJNSA_ILi0EEESS_SS_EEEEENS5_IJNS4_10UnderscoreESV_SV_EEEEENS4_13SM90_TMA_LOADENS4_14ComposedLayoutINS4_7SwizzleILi3ELi4ELi3EEENS4_18smem_ptr_flag_bitsILi16EEENSR_INS5_IJNSA_ILi8EEESF_EEENS5_IJSF_SB_EEEEEEEvNS4_8identityESY_S18_vS19_EENS_8epilogue10collective18CollectiveEpilogueINS1B_23Sm100TmaWarpSpecializedILi3ELi2ELi32ELb1ELb0EEEJSG_NS5_IJNSR_ISE_SB_EENSR_INSA_ILi32EEESB_EEEEESH_SI_SH_SI_NS1B_6fusion15FusionCallbacksIS1F_NS1K_13LinCombEltActINS1B_6thread7SigmoidESH_fSH_fLNS_15FloatRoundStyleE2EEESG_S1J_JEEENS4_5SM1004TMEM4LOAD26SM100_TMEM_LOAD_32dp32b32xESY_NSZ_INS10_ILi2ELi4ELi3EEES13_NSR_INS5_IJS14_S1H_EEENS5_IJS1H_SB_EEEEEEENS4_39AutoVectorizingCopyWithAssumedAlignmentILi128EEENS4_14SM90_TMA_STOREES20_S22_S22_EEEvvEEEEvNT_6ParamsE)
        /*0050*/ 	.word	0x00000000
.L_31:


//--------------------- .nv.compat                --------------------------
	.section	.nv.compat,"",@"SHT_CUDA_COMPAT_INFO"
	.align	4
        /*0000*/ 	.byte	0x02, 0x09, 0x01, 0x00, 0x02, 0x02, 0x02, 0x00, 0x02, 0x05, 0x05, 0x00, 0x03, 0x07, 0x01, 0x01
        /*0010*/ 	.byte	0x02, 0x03, 0x01, 0x00, 0x02, 0x06, 0x01, 0x00, 0x04, 0x0b, 0x08, 0x00, 0x09, 0x00, 0x00, 0x00
        /*0020*/ 	.byte	0x00, 0x00, 0x00, 0x00


//--------------------- .nv.info._ZN7cutlass13device_kernelINS_4gemm6kernel13GemmUniversalIN4cute5tupleIJiiiiEEENS1_10collective13CollectiveMmaINS1_35MainloopSm100TmaUmmaWarpSpecializedILi8ELi2ELi4ENS5_IJNS4_1CILi1EEESB_SB_EEEEENS5_IJNSA_ILi128EEENSA_ILi64EEESF_EEENS_10bfloat16_tENS5_IJlSB_lEEESH_SI_NS4_8TiledMMAINS4_8MMA_AtomIJNS4_20SM100_MMA_F16BF16_SSISH_SH_fLi128ELi64ELNS4_4UMMA5MajorE0ELSN_0ELNSM_7ScaleInE0ELSO_0EEEEEENS4_6LayoutISC_NS5_IJNSA_ILi0EEESS_SS_EEEEENS5_IJNS4_10UnderscoreESV_SV_EEEEENS4_13SM90_TMA_LOADENS4_14ComposedLayoutINS4_7SwizzleILi3ELi4ELi3EEENS4_18smem_ptr_flag_bitsILi16EEENSR_INS5_IJNSA_ILi8EEESF_EEENS5_IJSF_SB_EEEEEEEvNS4_8identityESY_S18_vS19_EENS_8epilogue10collective18CollectiveEpilogueINS1B_23Sm100TmaWarpSpecializedILi3ELi2ELi32ELb1ELb0EEEJSG_NS5_IJNSR_ISE_SB_EENSR_INSA_ILi32EEESB_EEEEESH_SI_SH_SI_NS1B_6fusion15FusionCallbacksIS1F_NS1K_13LinCombEltActINS1B_6thread7SigmoidESH_fSH_fLNS_15FloatRoundStyleE2EEESG_S1J_JEEENS4_5SM1004TMEM4LOAD26SM100_TMEM_LOAD_32dp32b32xESY_NSZ_INS10_ILi2ELi4ELi3EEES13_NSR_INS5_IJS14_S1H_EEENS5_IJS1H_SB_EEEEEEENS4_39AutoVectorizingCopyWithAssumedAlignmentILi128EEENS4_14SM90_TMA_STOREES20_S22_S22_EEEvvEEEEvNT_6ParamsE --------------------------
	.section	.nv.info._ZN7cutlass13device_kernelINS_4gemm6kernel13GemmUniversalIN4cute5tupleIJiiiiEEENS1_10collective13CollectiveMmaINS1_35MainloopSm100TmaUmmaWarpSpecializedILi8ELi2ELi4ENS5_IJNS4_1CILi1EEESB_SB_EEEEENS5_IJNSA_ILi128EEENSA_ILi64EEESF_EEENS_10bfloat16_tENS5_IJlSB_lEEESH_SI_NS4_8TiledMMAINS4_8MMA_AtomIJNS4_20SM100_MMA_F16BF16_SSISH_SH_fLi128ELi64ELNS4_4UMMA5MajorE0ELSN_0ELNSM_7ScaleInE0ELSO_0EEEEEENS4_6LayoutISC_NS5_IJNSA_ILi0EEESS_SS_EEEEENS5_IJNS4_10UnderscoreESV_SV_EEEEENS4_13SM90_TMA_LOADENS4_14ComposedLayoutINS4_7SwizzleILi3ELi4ELi3EEENS4_18smem_ptr_flag_bitsILi16EEENSR_INS5_IJNSA_ILi8EEESF_EEENS5_IJSF_SB_EEEEEEEvNS4_8identityESY_S18_vS19_EENS_8epilogue10collective18CollectiveEpilogueINS1B_23Sm100TmaWarpSpecializedILi3ELi2ELi32ELb1ELb0EEEJSG_NS5_IJNSR_ISE_SB_EENSR_INSA_ILi32EEESB_EEEEESH_SI_SH_SI_NS1B_6fusion15FusionCallbacksIS1F_NS1K_13LinCombEltActINS1B_6thread7SigmoidESH_fSH_fLNS_15FloatRoundStyleE2EEESG_S1J_JEEENS4_5SM1004TMEM4LOAD26SM100_TMEM_LOAD_32dp32b32xESY_NSZ_INS10_ILi2ELi4ELi3EEES13_NSR_INS5_IJS14_S1H_EEENS5_IJS1H_SB_EEEEEEENS4_39AutoVectorizingCopyWithAssumedAlignmentILi128EEENS4_14SM90_TMA_STOREES20_S22_S22_EEEvvEEEEvNT_6ParamsE,"",@"SHT_CUDA_INFO"
	.sectionflags	@""
	.align	4


	//----- nvinfo : EIATTR_CUDA_API_VERSION
	.align		4
        /*0000*/ 	.byte	0x04, 0x37
        /*0002*/ 	.short	(.L_33 - .L_32)
.L_32:
        /*0004*/ 	.word	0x00000082


	//----- nvinfo : EIATTR_KPARAM_INFO
	.align		4
.L_33:
        /*0008*/ 	.byte	0x04, 0x17
        /*000a*/ 	.short	(.L_35 - .L_34)
.L_34:
        /*000c*/ 	.word	0x00000000
        /*0010*/ 	.short	0x0000
        /*0012*/ 	.short	0x0000
        /*0014*/ 	.byte	0x00, 0xf0, 0x01, 0x20


	//----- nvinfo : EIATTR_AT_ENTRY_FRAGMENTS
	.align		4
.L_35:
        /*0018*/ 	.byte	0x04, 0x4f
        /*001a*/ 	.short	(.L_37 - .L_36)


	//   ....[0]....
.L_36:
        /*001c*/ 	.word	0x00000006


	//----- nvinfo : EIATTR_RESERVED_SMEM_USED
	.align		4
.L_37:
        /*0020*/ 	.byte	0x01, 0x41
	.zero		2


	//----- nvinfo : EIATTR_SPARSE_MMA_MASK
	.align		4
        /*0024*/ 	.byte	0x03, 0x50
        /*0026*/ 	.short	0x0000


	//----- nvinfo : EIATTR_TCGEN05_1CTA_USED
	.align		4
        /*0028*/ 	.byte	0x01, 0x51
	.zero		2


	//----- nvinfo : EIATTR_MAXREG_COUNT
	.align		4
        /*002c*/ 	.byte	0x03, 0x1b
        /*002e*/ 	.short	0x00ff


	//----- nvinfo : EIATTR_NUM_BARRIERS
	.align		4
        /*0030*/ 	.byte	0x02, 0x4c
        /*0032*/ 	.byte	0x07
	.zero		1


	//----- nvinfo : EIATTR_EXTERNS
	.align		4
        /*0034*/ 	.byte	0x04, 0x0f
        /*0036*/ 	.short	(.L_39 - .L_38)


	//   ....[0]....
	.align		4
.L_38:
        /*0038*/ 	.word	index@(__assertfail)


	//----- nvinfo : EIATTR_MERCURY_ISA_VERSION
	.align		4
.L_39:
        /*003c*/ 	.byte	0x03, 0x5f
        /*003e*/ 	.short	0x0101


	//----- nvinfo : EIATTR_INT_WARP_WIDE_INSTR_OFFSETS
	.align		4
        /*0040*/ 	.byte	0x04, 0x31
        /*0042*/ 	.short	(.L_41 - .L_40)


	//   ....[0]....
.L_40:
        /*0044*/ 	.word	0x00001e00


	//   ....[1]....
        /*0048*/ 	.word	0x00003a80


	//   ....[2]....
        /*004c*/ 	.word	0x00003ab0


	//   ....[3]....
        /*0050*/ 	.word	0x00003b00


	//   ....[4]....
        /*0054*/ 	.word	0x000043f0


	//   ....[5]....
        /*0058*/ 	.word	0x00004410


	//   ....[6]....
        /*005c*/ 	.word	0x000046e0


	//   ....[7]....
        /*0060*/ 	.word	0x00004810


	//----- nvinfo : EIATTR_COOP_GROUP_MASK_REGIDS
	.align		4
.L_41:
        /*0064*/ 	.byte	0x04, 0x29
        /*0066*/ 	.short	(.L_43 - .L_42)


	//   ....[0]....
.L_42:
        /*0068*/ 	.word	0xffffffff


	//   ....[1]....
        /*006c*/ 	.word	0xffffffff


	//   ....[2]....
        /*0070*/ 	.word	0xffffffff


	//   ....[3]....
        /*0074*/ 	.word	0xffffffff


	//   ....[4]....
        /*0078*/ 	.word	0xffffffff


	//   ....[5]....
        /*007c*/ 	.word	0xffffffff


	//   ....[6]....
        /*0080*/ 	.word	0xffffffff


	//   ....[7]....
        /*0084*/ 	.word	0xffffffff


	//   ....[8]....
        /*0088*/ 	.word	0xffffffff


	//   ....[9]....
        /*008c*/ 	.word	0xffffffff


	//   ....[10]....
        /*0090*/ 	.word	0xffffffff


	//   ....[11]....
        /*0094*/ 	.word	0xffffffff


	//   ....[12]....
        /*0098*/ 	.word	0xffffffff


	//----- nvinfo : EIATTR_COOP_GROUP_INSTR_OFFSETS
	.align		4
.L_43:
        /*009c*/ 	.byte	0x04, 0x28
        /*009e*/ 	.short	(.L_45 - .L_44)


	//   ....[0]....
.L_44:
        /*00a0*/ 	.word	0x00000090


	//   ....[1]....
        /*00a4*/ 	.word	0x000004a0


	//   ....[2]....
        /*00a8*/ 	.word	0x00000690


	//   ....[3]....
        /*00ac*/ 	.word	0x00000810


	//   ....[4]....
        /*00b0*/ 	.word	0x00000910


	//   ....[5]....
        /*00b4*/ 	.word	0x00000a80


	//   ....[6]....
        /*00b8*/ 	.word	0x00000c20


	//   ....[7]....
        /*00bc*/ 	.word	0x00001ce0


	//   ....[8]....
        /*00c0*/ 	.word	0x00002d00


	//   ....[9]....
        /*00c4*/ 	.word	0x00002f10


	//   ....[10]....
        /*00c8*/ 	.word	0x00002f40


	//   ....[11]....
        /*00cc*/ 	.word	0x00003970


	//   ....[12]....
        /*00d0*/ 	.word	0x00003ba0


	//----- nvinfo : EIATTR_VRC_CTA_INIT_COUNT
	.align		4
.L_45:
        /*00d4*/ 	.byte	0x02, 0x4a
        /*00d6*/ 	.byte	0x80
	.zero		1


	//----- nvinfo : EIATTR_SYSCALL_OFFSETS
	.align		4
        /*00d8*/ 	.byte	0x04, 0x46
        /*00da*/ 	.short	(.L_47 - .L_46)


	//   ....[0]....
.L_46:
        /*00dc*/ 	.word	0x00005350


	//   ....[1]....
        /*00e0*/ 	.word	0x00005440


	//   ....[2]....
        /*00e4*/ 	.word	0x00005e40


	//----- nvinfo : EIATTR_MBARRIER_INSTR_OFFSETS
	.align		4
.L_47:
        /*00e8*/ 	.byte	0x04, 0x39
        /*00ea*/ 	.short	(.L_49 - .L_48)


	//   ....[0]....
.L_48:
        /*00ec*/ 	.word	0x00000580
        /*00f0*/ 	.word	0x000000ff
        /*00f4*/ 	.word	0x00000000
        /*00f8*/ 	.short	0x0100
        /*00fa*/ 	.byte	0x06
	.zero		1


	//   ....[1]....
        /*00fc*/ 	.word	0x00000590
        /*0100*/ 	.word	0x000000ff
        /*0104*/ 	.word	0x00000040
        /*0108*/ 	.short	0x0100
        /*010a*/ 	.byte	0x06
	.zero		1


	//   ....[2]....
        /*010c*/ 	.word	0x000005a0
        /*0110*/ 	.word	0x000000ff
        /*0114*/ 	.word	0x00000008
        /*0118*/ 	.short	0x0100
        /*011a*/ 	.byte	0x06
	.zero		1


	//   ....[3]....
        /*011c*/ 	.word	0x000005b0
        /*0120*/ 	.word	0x000000ff
        /*0124*/ 	.word	0x00000048
        /*0128*/ 	.short	0x0100
        /*012a*/ 	.byte	0x06
	.zero		1


	//   ....[4]....
        /*012c*/ 	.word	0x000005c0
        /*0130*/ 	.word	0x000000ff
        /*0134*/ 	.word	0x00000010
        /*0138*/ 	.short	0x0100
        /*013a*/ 	.byte	0x06
	.zero		1


	//   ....[5]....
        /*013c*/ 	.word	0x000005d0
        /*0140*/ 	.word	0x000000ff
        /*0144*/ 	.word	0x00000050
        /*0148*/ 	.short	0x0100
        /*014a*/ 	.byte	0x06
	.zero		1


	//   ....[6]....
        /*014c*/ 	.word	0x000005e0
        /*0150*/ 	.word	0x000000ff
        /*0154*/ 	.word	0x00000018
        /*0158*/ 	.short	0x0100
        /*015a*/ 	.byte	0x06
	.zero		1


	//   ....[7]....
        /*015c*/ 	.word	0x000005f0
        /*0160*/ 	.word	0x000000ff
        /*0164*/ 	.word	0x00000058
        /*0168*/ 	.short	0x0100
        /*016a*/ 	.byte	0x06
	.zero		1


	//   ....[8]....
        /*016c*/ 	.word	0x00000600
        /*0170*/ 	.word	0x000000ff
        /*0174*/ 	.word	0x00000020
        /*0178*/ 	.short	0x0100
        /*017a*/ 	.byte	0x06
	.zero		1


	//   ....[9]....
        /*017c*/ 	.word	0x00000610
        /*0180*/ 	.word	0x000000ff
        /*0184*/ 	.word	0x00000060
        /*0188*/ 	.short	0x0100
        /*018a*/ 	.byte	0x06
	.zero		1


	//   ....[10]....
        /*018c*/ 	.word	0x00000620
        /*0190*/ 	.word	0x000000ff
        /*0194*/ 	.word	0x00000028
        /*0198*/ 	.short	0x0100
        /*019a*/ 	.byte	0x06
	.zero		1


	//   ....[11]....
        /*019c*/ 	.word	0x00000630
        /*01a0*/ 	.word	0x000000ff
        /*01a4*/ 	.word	0x00000068
        /*01a8*/ 	.short	0x0100
        /*01aa*/ 	.byte	0x06
	.zero		1


	//   ....[12]....
        /*01ac*/ 	.word	0x00000640
        /*01b0*/ 	.word	0x000000ff
        /*01b4*/ 	.word	0x00000030
        /*01b8*/ 	.short	0x0100
        /*01ba*/ 	.byte	0x06
	.zero		1


	//   ....[13]....
        /*01bc*/ 	.word	0x00000650
        /*01c0*/ 	.word	0x000000ff
        /*01c4*/ 	.word	0x00000070
        /*01c8*/ 	.short	0x0100
        /*01ca*/ 	.byte	0x06
	.zero		1


	//   ....[14]....
        /*01cc*/ 	.word	0x00000660
        /*01d0*/ 	.word	0x000000ff
        /*01d4*/ 	.word	0x00000038
        /*01d8*/ 	.short	0x0100
        /*01da*/ 	.byte	0x06
	.zero		1


	//   ....[15]....
        /*01dc*/ 	.word	0x00000670
        /*01e0*/ 	.word	0x000000ff
        /*01e4*/ 	.word	0x00000078
        /*01e8*/ 	.short	0x0100
        /*01ea*/ 	.byte	0x06
	.zero		1


	//   ....[16]....
        /*01ec*/ 	.word	0x000007a0
        /*01f0*/ 	.word	0x000000ff
        /*01f4*/ 	.word	0x00000080
        /*01f8*/ 	.short	0x0100
        /*01fa*/ 	.byte	0x07
	.zero		1


	//   ....[17]....
        /*01fc*/ 	.word	0x000007b0
        /*0200*/ 	.word	0x000000ff
        /*0204*/ 	.word	0x00000098
        /*0208*/ 	.short	0x0100
        /*020a*/ 	.byte	0x07
	.zero		1


	//   ....[18]....
        /*020c*/ 	.word	0x000007c0
        /*0210*/ 	.word	0x000000ff
        /*0214*/ 	.word	0x00000088
        /*0218*/ 	.short	0x0100
        /*021a*/ 	.byte	0x07
	.zero		1


	//   ....[19]....
        /*021c*/ 	.word	0x000007d0
        /*0220*/ 	.word	0x000000ff
        /*0224*/ 	.word	0x000000a0
        /*0228*/ 	.short	0x0100
        /*022a*/ 	.byte	0x07
	.zero		1


	//   ....[20]....
        /*022c*/ 	.word	0x000007e0
        /*0230*/ 	.word	0x000000ff
        /*0234*/ 	.word	0x00000090
        /*0238*/ 	.short	0x0100
        /*023a*/ 	.byte	0x07
	.zero		1


	//   ....[21]....
        /*023c*/ 	.word	0x000007f0
        /*0240*/ 	.word	0x000000ff
        /*0244*/ 	.word	0x000000a8
        /*0248*/ 	.short	0x0100
        /*024a*/ 	.byte	0x07
	.zero		1


	//   ....[22]....
        /*024c*/ 	.word	0x000008e0
        /*0250*/ 	.word	0x000000ff
        /*0254*/ 	.word	0x000000b0
        /*0258*/ 	.short	0x0100
        /*025a*/ 	.byte	0x06
	.zero		1


	//   ....[23]....
        /*025c*/ 	.word	0x000008f0
        /*0260*/ 	.word	0x000000ff
        /*0264*/ 	.word	0x000000b8
        /*0268*/ 	.short	0x0100
        /*026a*/ 	.byte	0x06
	.zero		1


	//   ....[24]....
        /*026c*/ 	.word	0x00000a30
        /*0270*/ 	.word	0x000000ff
        /*0274*/ 	.word	0x000000c0
        /*0278*/ 	.short	0x0100
        /*027a*/ 	.byte	0x06
	.zero		1


	//   ....[25]....
        /*027c*/ 	.word	0x00000a40
        /*0280*/ 	.word	0x000000ff
        /*0284*/ 	.word	0x000000d0
        /*0288*/ 	.short	0x0100
        /*028a*/ 	.byte	0x06
	.zero		1


	//   ....[26]....
        /*028c*/ 	.word	0x00000a50
        /*0290*/ 	.word	0x000000ff
        /*0294*/ 	.word	0x000000c8
        /*0298*/ 	.short	0x0100
        /*029a*/ 	.byte	0x06
	.zero		1


	//   ....[27]....
        /*029c*/ 	.word	0x00000a60
        /*02a0*/ 	.word	0x000000ff
        /*02a4*/ 	.word	0x000000d8
        /*02a8*/ 	.short	0x0100
        /*02aa*/ 	.byte	0x06
	.zero		1


	//   ....[28]....
        /*02ac*/ 	.word	0x00000b90
        /*02b0*/ 	.word	0x000000ff
        /*02b4*/ 	.word	0x000000e0
        /*02b8*/ 	.short	0x0100
        /*02ba*/ 	.byte	0x07
	.zero		1


	//   ....[29]....
        /*02bc*/ 	.word	0x00000ba0
        /*02c0*/ 	.word	0x000000ff
        /*02c4*/ 	.word	0x00000100
        /*02c8*/ 	.short	0x0100
        /*02ca*/ 	.byte	0x07
	.zero		1


	//   ....[30]....
        /*02cc*/ 	.word	0x00000bb0
        /*02d0*/ 	.word	0x000000ff
        /*02d4*/ 	.word	0x000000e8
        /*02d8*/ 	.short	0x0100
        /*02da*/ 	.byte	0x07
	.zero		1


	//   ....[31]....
        /*02dc*/ 	.word	0x00000bc0
        /*02e0*/ 	.word	0x000000ff
        /*02e4*/ 	.word	0x00000108
        /*02e8*/ 	.short	0x0100
        /*02ea*/ 	.byte	0x07
	.zero		1


	//   ....[32]....
        /*02ec*/ 	.word	0x00000bd0
        /*02f0*/ 	.word	0x000000ff
        /*02f4*/ 	.word	0x000000f0
        /*02f8*/ 	.short	0x0100
        /*02fa*/ 	.byte	0x07
	.zero		1


	//   ....[33]....
        /*02fc*/ 	.word	0x00000be0
        /*0300*/ 	.word	0x000000ff
        /*0304*/ 	.word	0x00000110
        /*0308*/ 	.short	0x0100
        /*030a*/ 	.byte	0x07
	.zero		1


	//   ....[34]....
        /*030c*/ 	.word	0x00000bf0
        /*0310*/ 	.word	0x000000ff
        /*0314*/ 	.word	0x000000f8
        /*0318*/ 	.short	0x0100
        /*031a*/ 	.byte	0x07
	.zero		1


	//   ....[35]....
        /*031c*/ 	.word	0x00000c00
        /*0320*/ 	.word	0x000000ff
        /*0324*/ 	.word	0x00000118
        /*0328*/ 	.short	0x0100
        /*032a*/ 	.byte	0x07
	.zero		1


	//   ....[36]....
        /*032c*/ 	.word	0x00000cf0
        /*0330*/ 	.word	0x000000ff
        /*0334*/ 	.word	0x00000120
        /*0338*/ 	.short	0x0100
        /*033a*/ 	.byte	0x06
	.zero		1


	//   ....[37]....
        /*033c*/ 	.word	0x00000d00
        /*0340*/ 	.word	0x000000ff
        /*0344*/ 	.word	0x00000130
        /*0348*/ 	.short	0x0100
        /*034a*/ 	.byte	0x06
	.zero		1


	//   ....[38]....
        /*034c*/ 	.word	0x00000d10
        /*0350*/ 	.word	0x000000ff
        /*0354*/ 	.word	0x00000128
        /*0358*/ 	.short	0x0100
        /*035a*/ 	.byte	0x06
	.zero		1


	//   ....[39]....
        /*035c*/ 	.word	0x00000d20
        /*0360*/ 	.word	0x000000ff
        /*0364*/ 	.word	0x00000138
        /*0368*/ 	.short	0x0100
        /*036a*/ 	.byte	0x06
	.zero		1


	//   ....[40]....
        /*036c*/ 	.word	0x000015d0
        /*0370*/ 	.word	0x00000002
        /*0374*/ 	.word	0x00000130
        /*0378*/ 	.short	0x010a
        /*037a*/ 	.byte	0xff
	.zero		1


	//   ....[41]....
        /*037c*/ 	.word	0x00001600
        /*0380*/ 	.word	0x00000002
        /*0384*/ 	.word	0x00000120
        /*0388*/ 	.short	0x0101
        /*038a*/ 	.byte	0xff
	.zero		1


	//   ....[42]....
        /*038c*/ 	.word	0x000016d0
        /*0390*/ 	.word	0x000000ff
        /*0394*/ 	.word	0x00000040
        /*0398*/ 	.short	0x010a
        /*039a*/ 	.byte	0x08
	.zero		1


	//   ....[43]....
        /*039c*/ 	.word	0x00001770
        /*03a0*/ 	.word	0x000000ff
        /*03a4*/ 	.word	0x00000040
        /*03a8*/ 	.short	0x010a
        /*03aa*/ 	.byte	0x21
	.zero		1


	//   ....[44]....
        /*03ac*/ 	.word	0x000018c0
        /*03b0*/ 	.word	0x000000ff
        /*03b4*/ 	.word	0x00000040
        /*03b8*/ 	.short	0x010a
        /*03ba*/ 	.byte	0x08
	.zero		1


	//   ....[45]....
        /*03bc*/ 	.word	0x000019f0
        /*03c0*/ 	.word	0x000000ff
        /*03c4*/ 	.word	0x000000b8
        /*03c8*/ 	.short	0x0101
        /*03ca*/ 	.byte	0x05
	.zero		1


	//   ....[46]....
        /*03cc*/ 	.word	0x00001a00
        /*03d0*/ 	.word	0x000000ff
        /*03d4*/ 	.word	0x00000040
        /*03d8*/ 	.short	0x010a
        /*03da*/ 	.byte	0x08
	.zero		1


	//   ....[47]....
        /*03dc*/ 	.word	0x00001a80
        /*03e0*/ 	.word	0x000000ff
        /*03e4*/ 	.word	0x00000040
        /*03e8*/ 	.short	0x010a
        /*03ea*/ 	.byte	0x11
	.zero		1


	//   ....[48]....
        /*03ec*/ 	.word	0x00001bd0
        /*03f0*/ 	.word	0x000000ff
        /*03f4*/ 	.word	0x00000040
        /*03f8*/ 	.short	0x010a
        /*03fa*/ 	.byte	0x08
	.zero		1


	//   ....[49]....
        /*03fc*/ 	.word	0x00001d10
        /*0400*/ 	.word	0x00000002
        /*0404*/ 	.word	0x000000c0
        /*0408*/ 	.short	0x010a
        /*040a*/ 	.byte	0xff
	.zero		1


	//   ....[50]....
        /*040c*/ 	.word	0x00001dd0
        /*0410*/ 	.word	0x00000002
        /*0414*/ 	.word	0x00000000
        /*0418*/ 	.short	0x0101
        /*041a*/ 	.byte	0xff
	.zero		1


	//   ....[51]....
        /*041c*/ 	.word	0x00002330
        /*0420*/ 	.word	0x000000ff
        /*0424*/ 	.word	0x00000000
        /*0428*/ 	.short	0x010a
        /*042a*/ 	.byte	0x04
	.zero		1


	//   ....[52]....
        /*042c*/ 	.word	0x000023c0
        /*0430*/ 	.word	0x000000ff
        /*0434*/ 	.word	0x00000000
        /*0438*/ 	.short	0x010a
        /*043a*/ 	.byte	0x04
	.zero		1


	//   ....[53]....
        /*043c*/ 	.word	0x00002450
        /*0440*/ 	.word	0x000000ff
        /*0444*/ 	.word	0x00000000
        /*0448*/ 	.short	0x010a
        /*044a*/ 	.byte	0x04
	.zero		1


	//   ....[54]....
        /*044c*/ 	.word	0x000024e0
        /*0450*/ 	.word	0x000000ff
        /*0454*/ 	.word	0x00000000
        /*0458*/ 	.short	0x010a
        /*045a*/ 	.byte	0x04
	.zero		1


	//   ....[55]....
        /*045c*/ 	.word	0x00002570
        /*0460*/ 	.word	0x000000ff
        /*0464*/ 	.word	0x00000000
        /*0468*/ 	.short	0x010a
        /*046a*/ 	.byte	0x04
	.zero		1


	//   ....[56]....
        /*046c*/ 	.word	0x00002600
        /*0470*/ 	.word	0x000000ff
        /*0474*/ 	.word	0x00000000
        /*0478*/ 	.short	0x010a
        /*047a*/ 	.byte	0x04
	.zero		1


	//   ....[57]....
        /*047c*/ 	.word	0x00002690
        /*0480*/ 	.word	0x000000ff
        /*0484*/ 	.word	0x00000000
        /*0488*/ 	.short	0x010a
        /*048a*/ 	.byte	0x04
	.zero		1


	//   ....[58]....
        /*048c*/ 	.word	0x00002730
        /*0490*/ 	.word	0x00000000
        /*0494*/ 	.word	0x00000000
        /*0498*/ 	.short	0x010a
        /*049a*/ 	.byte	0xff
	.zero		1


	//   ....[59]....
        /*049c*/ 	.word	0x00002850
        /*04a0*/ 	.word	0x00000000
        /*04a4*/ 	.word	0x00000120
        /*04a8*/ 	.short	0x010a
        /*04aa*/ 	.byte	0xff
	.zero		1


	//   ....[60]....
        /*04ac*/ 	.word	0x000028c0
        /*04b0*/ 	.word	0x00000000
        /*04b4*/ 	.word	0x00000000
        /*04b8*/ 	.short	0x0101
        /*04ba*/ 	.byte	0xff
	.zero		1


	//   ....[61]....
        /*04bc*/ 	.word	0x000028e0
        /*04c0*/ 	.word	0x000000ff
        /*04c4*/ 	.word	0x000000d0
        /*04c8*/ 	.short	0x010a
        /*04ca*/ 	.byte	0x05
	.zero		1


	//   ....[62]....
        /*04cc*/ 	.word	0x00002a00
        /*04d0*/ 	.word	0x00000000
        /*04d4*/ 	.word	0x000000c0
        /*04d8*/ 	.short	0x010a
        /*04da*/ 	.byte	0xff
	.zero		1


	//   ....[63]....
        /*04dc*/ 	.word	0x00002b00
        /*04e0*/ 	.word	0x00000000
        /*04e4*/ 	.word	0x00000000
        /*04e8*/ 	.short	0x0101
        /*04ea*/ 	.byte	0xff
	.zero		1


	//   ....[64]....
        /*04ec*/ 	.word	0x00002b90
        /*04f0*/ 	.word	0x000000ff
        /*04f4*/ 	.word	0x000000d0
        /*04f8*/ 	.short	0x0106
        /*04fa*/ 	.byte	0x05
	.zero		1


	//   ....[65]....
        /*04fc*/ 	.word	0x00002bb0
        /*0500*/ 	.word	0x000000ff
        /*0504*/ 	.word	0x000000d0
        /*0508*/ 	.short	0x010a
        /*050a*/ 	.byte	0x05
	.zero		1


	//   ....[66]....
        /*050c*/ 	.word	0x00002c40
        /*0510*/ 	.word	0x000000ff
        /*0514*/ 	.word	0x000000d0
        /*0518*/ 	.short	0x0106
        /*051a*/ 	.byte	0x04
	.zero		1


	//   ....[67]....
        /*051c*/ 	.word	0x00002c80
        /*0520*/ 	.word	0x00000000
        /*0524*/ 	.word	0x000000d0
        /*0528*/ 	.short	0x010a
        /*052a*/ 	.byte	0xff
	.zero		1


	//   ....[68]....
        /*052c*/ 	.word	0x000031c0
        /*0530*/ 	.word	0x00000000
        /*0534*/ 	.word	0x000000c0
        /*0538*/ 	.short	0x010a
        /*053a*/ 	.byte	0xff
	.zero		1


	//   ....[69]....
        /*053c*/ 	.word	0x000032d0
        /*0540*/ 	.word	0x00000003
        /*0544*/ 	.word	0x00000000
        /*0548*/ 	.short	0x0101
        /*054a*/ 	.byte	0xff
	.zero		1


	//   ....[70]....
        /*054c*/ 	.word	0x000032e0
        /*0550*/ 	.word	0x000000ff
        /*0554*/ 	.word	0x00000000
        /*0558*/ 	.short	0x010a
        /*055a*/ 	.byte	0x06
	.zero		1


	//   ....[71]....
        /*055c*/ 	.word	0x00003300
        /*0560*/ 	.word	0x000000ff
        /*0564*/ 	.word	0x00000100
        /*0568*/ 	.short	0x010a
        /*056a*/ 	.byte	0x07
	.zero		1


	//   ....[72]....
        /*056c*/ 	.word	0x000033d0
        /*0570*/ 	.word	0x000000ff
        /*0574*/ 	.word	0x00000000
        /*0578*/ 	.short	0x010a
        /*057a*/ 	.byte	0x06
	.zero		1


	//   ....[73]....
        /*057c*/ 	.word	0x00003500
        /*0580*/ 	.word	0x000000ff
        /*0584*/ 	.word	0x00000000
        /*0588*/ 	.short	0x010a
        /*058a*/ 	.byte	0x1a
	.zero		1


	//   ....[74]....
        /*058c*/ 	.word	0x000037a0
        /*0590*/ 	.word	0x000000ff
        /*0594*/ 	.word	0x00000000
        /*0598*/ 	.short	0x010a
        /*059a*/ 	.byte	0x06
	.zero		1


	//   ....[75]....
        /*059c*/ 	.word	0x00003830
        /*05a0*/ 	.word	0x000000ff
        /*05a4*/ 	.word	0x00000000
        /*05a8*/ 	.short	0x010a
        /*05aa*/ 	.byte	0x06
	.zero		1


	//   ....[76]....
        /*05ac*/ 	.word	0x000038c0
        /*05b0*/ 	.word	0x000000ff
        /*05b4*/ 	.word	0x00000000
        /*05b8*/ 	.short	0x010a
        /*05ba*/ 	.byte	0x06
	.zero		1


	//   ....[77]....
        /*05bc*/ 	.word	0x00003950
        /*05c0*/ 	.word	0x000000ff
        /*05c4*/ 	.word	0x00000000
        /*05c8*/ 	.short	0x010a
        /*05ca*/ 	.byte	0x07
	.zero		1


	//   ....[78]....
        /*05cc*/ 	.word	0x00003d90
        /*05d0*/ 	.word	0x00000000
        /*05d4*/ 	.word	0x000000c0
        /*05d8*/ 	.short	0x010a
        /*05da*/ 	.byte	0xff
	.zero		1


	//   ....[79]....
        /*05dc*/ 	.word	0x00003e50
        /*05e0*/ 	.word	0x00000000
        /*05e4*/ 	.word	0x00000000
        /*05e8*/ 	.short	0x0101
        /*05ea*/ 	.byte	0xff
	.zero		1


	//   ....[80]....
        /*05ec*/ 	.word	0x00004170
        /*05f0*/ 	.word	0x000000ff
        /*05f4*/ 	.word	0x000000b8
        /*05f8*/ 	.short	0x010a
        /*05fa*/ 	.byte	0x0d
	.zero		1


	//   ....[81]....
        /*05fc*/ 	.word	0x00004390
        /*0600*/ 	.word	0x000000ff
        /*0604*/ 	.word	0x00000098
        /*0608*/ 	.short	0x010a
        /*060a*/ 	.byte	0x10
	.zero		1


	//   ....[82]....
        /*060c*/ 	.word	0x00004590
        /*0610*/ 	.word	0x000000ff
        /*0614*/ 	.word	0x00000080
        /*0618*/ 	.short	0x010b
        /*061a*/ 	.byte	0x10
	.zero		1


	//   ....[83]....
        /*061c*/ 	.word	0x000045e0
        /*0620*/ 	.word	0x000000ff
        /*0624*/ 	.word	0x00000000
        /*0628*/ 	.short	0x0101
        /*062a*/ 	.byte	0x11
	.zero		1


	//   ....[84]....
        /*062c*/ 	.word	0x00004620
        /*0630*/ 	.word	0x000000ff
        /*0634*/ 	.word	0x00000098
        /*0638*/ 	.short	0x010a
        /*063a*/ 	.byte	0x0e
	.zero		1


	//   ....[85]....
        /*063c*/ 	.word	0x00004860
        /*0640*/ 	.word	0x000000ff
        /*0644*/ 	.word	0x00000080
        /*0648*/ 	.short	0x010b
        /*064a*/ 	.byte	0x0e
	.zero		1


	//   ....[86]....
        /*064c*/ 	.word	0x000048d0
        /*0650*/ 	.word	0x000000ff
        /*0654*/ 	.word	0x00000000
        /*0658*/ 	.short	0x0101
        /*065a*/ 	.byte	0x10
	.zero		1


	//   ....[87]....
        /*065c*/ 	.word	0x00004920
        /*0660*/ 	.word	0x000000ff
        /*0664*/ 	.word	0x00000000
        /*0668*/ 	.short	0x010a
        /*066a*/ 	.byte	0x04
	.zero		1


	//   ....[88]....
        /*066c*/ 	.word	0x000049b0
        /*0670*/ 	.word	0x000000ff
        /*0674*/ 	.word	0x00000000
        /*0678*/ 	.short	0x010a
        /*067a*/ 	.byte	0x04
	.zero		1


	//   ....[89]....
        /*067c*/ 	.word	0x00004a50
        /*0680*/ 	.word	0x00000000
        /*0684*/ 	.word	0x00000000
        /*0688*/ 	.short	0x010a
        /*068a*/ 	.byte	0xff
	.zero		1


	//   ....[90]....
        /*068c*/ 	.word	0x00004cf0
        /*0690*/ 	.word	0x00000000
        /*0694*/ 	.word	0x000000c0
        /*0698*/ 	.short	0x010a
        /*069a*/ 	.byte	0xff
	.zero		1


	//   ....[91]....
        /*069c*/ 	.word	0x00004db0
        /*06a0*/ 	.word	0x00000000
        /*06a4*/ 	.word	0x00000000
        /*06a8*/ 	.short	0x0101
        /*06aa*/ 	.byte	0xff
	.zero		1


	//   ....[92]....
        /*06ac*/ 	.word	0x000058e0
        /*06b0*/ 	.word	0x00000002
        /*06b4*/ 	.word	0x00000080
        /*06b8*/ 	.short	0x010a
        /*06ba*/ 	.byte	0xff
	.zero		1


	//   ....[93]....
        /*06bc*/ 	.word	0x00005940
        /*06c0*/ 	.word	0x00000010
        /*06c4*/ 	.word	0x000000e0
        /*06c8*/ 	.short	0x010a
        /*06ca*/ 	.byte	0xff
	.zero		1


	//   ....[94]....
        /*06cc*/ 	.word	0x00005b30
        /*06d0*/ 	.word	0x00000002
        /*06d4*/ 	.word	0x00000080
        /*06d8*/ 	.short	0x010a
        /*06da*/ 	.byte	0xff
	.zero		1


	//   ....[95]....
        /*06dc*/ 	.word	0x00005cf0
        /*06e0*/ 	.word	0x00000083
        /*06e4*/ 	.word	0x000000e0
        /*06e8*/ 	.short	0x010a
        /*06ea*/ 	.byte	0xff
	.zero		1


	//   ....[96]....
        /*06ec*/ 	.word	0x00005f10
        /*06f0*/ 	.word	0x00000083
        /*06f4*/ 	.word	0x00000000
        /*06f8*/ 	.short	0x0101
        /*06fa*/ 	.byte	0xff
	.zero		1


	//   ....[97]....
        /*06fc*/ 	.word	0x000099d0
        /*0700*/ 	.word	0x00000000
        /*0704*/ 	.word	0x00000000
        /*0708*/ 	.short	0x0101
        /*070a*/ 	.byte	0xff
	.zero		1


	//   ....[98]....
        /*070c*/ 	.word	0x00009a90
        /*0710*/ 	.word	0x00000002
        /*0714*/ 	.word	0x00000080
        /*0718*/ 	.short	0x010a
        /*071a*/ 	.byte	0xff
	.zero		1


	//   ....[99]....
        /*071c*/ 	.word	0x00009d10
        /*0720*/ 	.word	0x00000000
        /*0724*/ 	.word	0x00000000
        /*0728*/ 	.short	0x0101
        /*072a*/ 	.byte	0xff
	.zero		1


	//   ....[100]....
        /*072c*/ 	.word	0x00009d30
        /*0730*/ 	.word	0x00000002
        /*0734*/ 	.word	0x00000130
        /*0738*/ 	.short	0x010a
        /*073a*/ 	.byte	0xff
	.zero		1


	//   ....[101]....
        /*073c*/ 	.word	0x00009d90
        /*0740*/ 	.word	0x00000002
        /*0744*/ 	.word	0x00000040
        /*0748*/ 	.short	0x010a
        /*074a*/ 	.byte	0xff
	.zero		1


	//   ....[102]....
        /*074c*/ 	.word	0x00009df0
        /*0750*/ 	.word	0x00000002
        /*0754*/ 	.word	0x00000040
        /*0758*/ 	.short	0x010a
        /*075a*/ 	.byte	0xff
	.zero		1


	//   ....[103]....
        /*075c*/ 	.word	0x00009e40
        /*0760*/ 	.word	0x00000002
        /*0764*/ 	.word	0x000000c0
        /*0768*/ 	.short	0x010a
        /*076a*/ 	.byte	0xff
	.zero		1


	//   ....[104]....
        /*076c*/ 	.word	0x00009ea0
        /*0770*/ 	.word	0x00000000
        /*0774*/ 	.word	0x00000000
        /*0778*/ 	.short	0x010a
        /*077a*/ 	.byte	0xff
	.zero		1


	//   ....[105]....
        /*077c*/ 	.word	0x00009f00
        /*0780*/ 	.word	0x00000000
        /*0784*/ 	.word	0x00000000
        /*0788*/ 	.short	0x010a
        /*078a*/ 	.byte	0xff
	.zero		1


	//   ....[106]....
        /*078c*/ 	.word	0x00009f60
        /*0790*/ 	.word	0x00000000
        /*0794*/ 	.word	0x00000000
        /*0798*/ 	.short	0x010a
        /*079a*/ 	.byte	0xff
	.zero		1


	//   ....[107]....
        /*079c*/ 	.word	0x00009fc0
        /*07a0*/ 	.word	0x00000000
        /*07a4*/ 	.word	0x00000000
        /*07a8*/ 	.short	0x010a
        /*07aa*/ 	.byte	0xff
	.zero		1


	//   ....[108]....
        /*07ac*/ 	.word	0x0000a020
        /*07b0*/ 	.word	0x00000000
        /*07b4*/ 	.word	0x00000000
        /*07b8*/ 	.short	0x010a
        /*07ba*/ 	.byte	0xff
	.zero		1


	//   ....[109]....
        /*07bc*/ 	.word	0x0000a080
        /*07c0*/ 	.word	0x00000000
        /*07c4*/ 	.word	0x00000000
        /*07c8*/ 	.short	0x010a
        /*07ca*/ 	.byte	0xff
	.zero		1


	//   ....[110]....
        /*07cc*/ 	.word	0x0000a0e0
        /*07d0*/ 	.word	0x00000000
        /*07d4*/ 	.word	0x00000000
        /*07d8*/ 	.short	0x010a
        /*07da*/ 	.byte	0xff
	.zero		1


	//   ....[111]....
        /*07dc*/ 	.word	0x0000a130
        /*07e0*/ 	.word	0x00000000
        /*07e4*/ 	.word	0x00000120
        /*07e8*/ 	.short	0x010a
        /*07ea*/ 	.byte	0xff
	.zero		1


	//   ....[112]....
        /*07ec*/ 	.word	0x0000a190
        /*07f0*/ 	.word	0x00000000
        /*07f4*/ 	.word	0x000000d0
        /*07f8*/ 	.short	0x010a
        /*07fa*/ 	.byte	0xff
	.zero		1


	//   ....[113]....
        /*07fc*/ 	.word	0x0000a1e0
        /*0800*/ 	.word	0x00000000
        /*0804*/ 	.word	0x000000c0
        /*0808*/ 	.short	0x010a
        /*080a*/ 	.byte	0xff
	.zero		1


	//   ....[114]....
        /*080c*/ 	.word	0x0000a240
        /*0810*/ 	.word	0x00000000
        /*0814*/ 	.word	0x000000d0
        /*0818*/ 	.short	0x010a
        /*081a*/ 	.byte	0xff
	.zero		1


	//   ....[115]....
        /*081c*/ 	.word	0x0000a290
        /*0820*/ 	.word	0x00000000
        /*0824*/ 	.word	0x000000c0
        /*0828*/ 	.short	0x010a
        /*082a*/ 	.byte	0xff
	.zero		1


	//   ....[116]....
        /*082c*/ 	.word	0x0000a2f0
        /*0830*/ 	.word	0x00000002
        /*0834*/ 	.word	0x00000100
        /*0838*/ 	.short	0x010a
        /*083a*/ 	.byte	0xff
	.zero		1


	//   ....[117]....
        /*083c*/ 	.word	0x0000a350
        /*0840*/ 	.word	0x00000000
        /*0844*/ 	.word	0x00000000
        /*0848*/ 	.short	0x010a
        /*084a*/ 	.byte	0xff
	.zero		1


	//   ....[118]....
        /*084c*/ 	.word	0x0000a3b0
        /*0850*/ 	.word	0x00000000
        /*0854*/ 	.word	0x00000000
        /*0858*/ 	.short	0x010a
        /*085a*/ 	.byte	0xff
	.zero		1


	//   ....[119]....
        /*085c*/ 	.word	0x0000a410
        /*0860*/ 	.word	0x00000000
        /*0864*/ 	.word	0x00000000
        /*0868*/ 	.short	0x010a
        /*086a*/ 	.byte	0xff
	.zero		1


	//   ....[120]....
        /*086c*/ 	.word	0x0000a470
        /*0870*/ 	.word	0x00000000
        /*0874*/ 	.word	0x00000000
        /*0878*/ 	.short	0x010a
        /*087a*/ 	.byte	0xff
	.zero		1


	//   ....[121]....
        /*087c*/ 	.word	0x0000a4d0
        /*0880*/ 	.word	0x00000000
        /*0884*/ 	.word	0x00000000
        /*0888*/ 	.short	0x010a
        /*088a*/ 	.byte	0xff
	.zero		1


	//   ....[122]....
        /*088c*/ 	.word	0x0000a520
        /*0890*/ 	.word	0x00000000
        /*0894*/ 	.word	0x000000c0
        /*0898*/ 	.short	0x010a
        /*089a*/ 	.byte	0xff
	.zero		1


	//   ....[123]....
        /*089c*/ 	.word	0x0000a580
        /*08a0*/ 	.word	0x00000000
        /*08a4*/ 	.word	0x000000b8
        /*08a8*/ 	.short	0x010a
        /*08aa*/ 	.byte	0xff
	.zero		1


	//   ....[124]....
        /*08ac*/ 	.word	0x0000a5e0
        /*08b0*/ 	.word	0x00000000
        /*08b4*/ 	.word	0x00000098
        /*08b8*/ 	.short	0x010a
        /*08ba*/ 	.byte	0xff
	.zero		1


	//   ....[125]....
        /*08bc*/ 	.word	0x0000a640
        /*08c0*/ 	.word	0x00000000
        /*08c4*/ 	.word	0x00000098
        /*08c8*/ 	.short	0x010a
        /*08ca*/ 	.byte	0xff
	.zero		1


	//   ....[126]....
        /*08cc*/ 	.word	0x0000a6a0
        /*08d0*/ 	.word	0x00000000
        /*08d4*/ 	.word	0x00000000
        /*08d8*/ 	.short	0x010a
        /*08da*/ 	.byte	0xff
	.zero		1


	//   ....[127]....
        /*08dc*/ 	.word	0x0000a700
        /*08e0*/ 	.word	0x00000000
        /*08e4*/ 	.word	0x00000000
        /*08e8*/ 	.short	0x010a
        /*08ea*/ 	.byte	0xff
	.zero		1


	//   ....[128]....
        /*08ec*/ 	.word	0x0000a750
        /*08f0*/ 	.word	0x00000000
        /*08f4*/ 	.word	0x000000c0
        /*08f8*/ 	.short	0x010a
        /*08fa*/ 	.byte	0xff
	.zero		1


	//   ....[129]....
        /*08fc*/ 	.word	0x0000a7a0
        /*0900*/ 	.word	0x00000002
        /*0904*/ 	.word	0x00000080
        /*0908*/ 	.short	0x010a
        /*090a*/ 	.byte	0xff
	.zero		1


	//   ....[130]....
        /*090c*/ 	.word	0x0000a7f0
        /*0910*/ 	.word	0x00000083
        /*0914*/ 	.word	0x000000e0
        /*0918*/ 	.short	0x010a
        /*091a*/ 	.byte	0xff
	.zero		1


	//----- nvinfo : EIATTR_NUM_MBARRIERS
	.align		4
.L_49:
        /*091c*/ 	.byte	0x03, 0x38
        /*091e*/ 	.short	0x0028


	//----- nvinfo : EIATTR_EXIT_INSTR_OFFSETS
	.align		4
        /*0920*/ 	.byte	0x04, 0x1c
        /*0922*/ 	.short	(.L_51 - .L_50)


	//   ....[0]....
.L_50:
        /*0924*/ 	.word	0x00002760


	//   ....[1]....
        /*0928*/ 	.word	0x00002c50


	//   ....[2]....
        /*092c*/ 	.word	0x00002cb0


	//   ....[3]....
        /*0930*/ 	.word	0x00003bb0


	//   ....[4]....
        /*0934*/ 	.word	0x00004a80


	//   ....[5]....
        /*0938*/ 	.word	0x00004ac0


	//   ....[6]....
        /*093c*/ 	.word	0x00009c00


	//   ....[7]....
        /*0940*/ 	.word	0x00009c80


	//   ....[8]....
        /*0944*/ 	.word	0x00009cb0


	//   ....[9]....
        /*0948*/ 	.word	0x00009d20


	//----- nvinfo : EIATTR_MAX_THREADS
	.align		4
.L_51:
        /*094c*/ 	.byte	0x04, 0x05
        /*094e*/ 	.short	(.L_53 - .L_52)
.L_52:
        /*0950*/ 	.word	0x00000100
        /*0954*/ 	.word	0x00000001
        /*0958*/ 	.word	0x00000001


	//----- nvinfo : EIATTR_CRS_STACK_SIZE
	.align		4
.L_53:
        /*095c*/ 	.byte	0x04, 0x1e
        /*095e*/ 	.short	(.L_55 - .L_54)
.L_54:
        /*0960*/ 	.word	0x00000000


	//----- nvinfo : EIATTR_CBANK_PARAM_SIZE
	.align		4
.L_55:
        /*0964*/ 	.byte	0x03, 0x19
        /*0966*/ 	.short	0x0800


	//----- nvinfo : EIATTR_PARAM_CBANK
	.align		4
        /*0968*/ 	.byte	0x04, 0x0a
        /*096a*/ 	.short	(.L_57 - .L_56)
	.align		4
.L_56:
        /*096c*/ 	.word	index@(.nv.constant0._ZN7cutlass13device_kernelINS_4gemm6kernel13GemmUniversalIN4cute5tupleIJiiiiEEENS1_10collective13CollectiveMmaINS1_35MainloopSm100TmaUmmaWarpSpecializedILi8ELi2ELi4ENS5_IJNS4_1CILi1EEESB_SB_EEEEENS5_IJNSA_ILi128EEENSA_ILi64EEESF_EEENS_10bfloat16_tENS5_IJlSB_lEEESH_SI_NS4_8TiledMMAINS4_8MMA_AtomIJNS4_20SM100_MMA_F16BF16_SSISH_SH_fLi128ELi64ELNS4_4UMMA5MajorE0ELSN_0ELNSM_7ScaleInE0ELSO_0EEEEEENS4_6LayoutISC_NS5_IJNSA_ILi0EEESS_SS_EEEEENS5_IJNS4_10UnderscoreESV_SV_EEEEENS4_13SM90_TMA_LOADENS4_14ComposedLayoutINS4_7SwizzleILi3ELi4ELi3EEENS4_18smem_ptr_flag_bitsILi16EEENSR_INS5_IJNSA_ILi8EEESF_EEENS5_IJSF_SB_EEEEEEEvNS4_8identityESY_S18_vS19_EENS_8epilogue10collective18CollectiveEpilogueINS1B_23Sm100TmaWarpSpecializedILi3ELi2ELi32ELb1ELb0EEEJSG_NS5_IJNSR_ISE_SB_EENSR_INSA_ILi32EEESB_EEEEESH_SI_SH_SI_NS1B_6fusion15FusionCallbacksIS1F_NS1K_13LinCombEltActINS1B_6thread7SigmoidESH_fSH_fLNS_15FloatRoundStyleE2EEESG_S1J_JEEENS4_5SM1004TMEM4LOAD26SM100_TMEM_LOAD_32dp32b32xESY_NSZ_INS10_ILi2ELi4ELi3EEES13_NSR_INS5_IJS14_S1H_EEENS5_IJS1H_SB_EEEEEEENS4_39AutoVectorizingCopyWithAssumedAlignmentILi128EEENS4_14SM90_TMA_STOREES20_S22_S22_EEEvvEEEEvNT_6ParamsE)
        /*0970*/ 	.short	0x0380
        /*0972*/ 	.short	0x0800


	//----- nvinfo : EIATTR_SW_WAR
	.align		4
.L_57:
        /*0974*/ 	.byte	0x04, 0x36
        /*0976*/ 	.short	(.L_59 - .L_58)
.L_58:
        /*0978*/ 	.word	0x00000008
.L_59:


//--------------------- .nv.callgraph             --------------------------
	.section	.nv.callgraph,"",@"SHT_CUDA_CALLGRAPH"
	.align	4
	.sectionentsize	8
	.align		4
        /*0000*/ 	.word	0x00000000
	.align		4
        /*0004*/ 	.word	0xffffffff
	.align		4
        /*0008*/ 	.word	index@(_ZN7cutlass13device_kernelINS_4gemm6kernel13GemmUniversalIN4cute5tupleIJiiiiEEENS1_10collective13CollectiveMmaINS1_35MainloopSm100TmaUmmaWarpSpecializedILi8ELi2ELi4ENS5_IJNS4_1CILi1EEESB_SB_EEEEENS5_IJNSA_ILi128EEENSA_ILi64EEESF_EEENS_10bfloat16_tENS5_IJlSB_lEEESH_SI_NS4_8TiledMMAINS4_8MMA_AtomIJNS4_20SM100_MMA_F16BF16_SSISH_SH_fLi128ELi64ELNS4_4UMMA5MajorE0ELSN_0ELNSM_7ScaleInE0ELSO_0EEEEEENS4_6LayoutISC_NS5_IJNSA_ILi0EEESS_SS_EEEEENS5_IJNS4_10UnderscoreESV_SV_EEEEENS4_13SM90_TMA_LOADENS4_14ComposedLayoutINS4_7SwizzleILi3ELi4ELi3EEENS4_18smem_ptr_flag_bitsILi16EEENSR_INS5_IJNSA_ILi8EEESF_EEENS5_IJSF_SB_EEEEEEEvNS4_8identityESY_S18_vS19_EENS_8epilogue10collective18CollectiveEpilogueINS1B_23Sm100TmaWarpSpecializedILi3ELi2ELi32ELb1ELb0EEEJSG_NS5_IJNSR_ISE_SB_EENSR_INSA_ILi32EEESB_EEEEESH_SI_SH_SI_NS1B_6fusion15FusionCallbacksIS1F_NS1K_13LinCombEltActINS1B_6thread7SigmoidESH_fSH_fLNS_15FloatRoundStyleE2EEESG_S1J_JEEENS4_5SM1004TMEM4LOAD26SM100_TMEM_LOAD_32dp32b32xESY_NSZ_INS10_ILi2ELi4ELi3EEES13_NSR_INS5_IJS14_S1H_EEENS5_IJS1H_SB_EEEEEEENS4_39AutoVectorizingCopyWithAssumedAlignmentILi128EEENS4_14SM90_TMA_STOREES20_S22_S22_EEEvvEEEEvNT_6ParamsE)
	.align		4
        /*000c*/ 	.word	index@(__assertfail)
	.align		4
        /*0010*/ 	.word	0x00000000
	.align		4
        /*0014*/ 	.word	0xfffffffe
	.align		4
        /*0018*/ 	.word	0x00000000
	.align		4
        /*001c*/ 	.word	0xfffffffd
	.align		4
        /*0020*/ 	.word	0x00000000
	.align		4
        /*0024*/ 	.word	0xfffffffc


//--------------------- .nv.constant4             --------------------------
	.section	.nv.constant4,"a",@progbits
	.align	8
	.align		8
.nv.constant4:
        /*0000*/ 	.dword	__assertfail
	.align		8
        /*0008*/ 	.dword	__unnamed_1
	.align		8
        /*0010*/ 	.dword	__unnamed_2
	.align		8
        /*0018*/ 	.dword	_ZN39_INTERNAL_cda3896e_4_k_cu_f58bd145_29784cuda3std3__45__cpo5beginE
	.align		8
        /*0020*/ 	.dword	_ZN39_INTERNAL_cda3896e_4_k_cu_f58bd145_29784cuda3std3__45__cpo3endE
	.align		8
        /*0028*/ 	.dword	_ZN39_INTERNAL_cda3896e_4_k_cu_f58bd145_29784cuda3std3__45__cpo6cbeginE
	.align		8
        /*0030*/ 	.dword	_ZN39_INTERNAL_cda3896e_4_k_cu_f58bd145_29784cuda3std3__45__cpo4cendE
	.align		8
        /*0038*/ 	.dword	_ZN39_INTERNAL_cda3896e_4_k_cu_f58bd145_29784cuda3std3__441_GLOBAL__N__cda3896e_4_k_cu_f58bd145_29786ignoreE
	.align		8
        /*0040*/ 	.dword	_ZN39_INTERNAL_cda3896e_4_k_cu_f58bd145_29784cuda3std3__419piecewise_constructE
	.align		8
        /*0048*/ 	.dword	_ZN39_INTERNAL_cda3896e_4_k_cu_f58bd145_29784cuda3std3__48in_placeE
	.align		8
        /*0050*/ 	.dword	_ZN39_INTERNAL_cda3896e_4_k_cu_f58bd145_29784cuda3std6ranges3__45__cpo4swapE
	.align		8
        /*0058*/ 	.dword	_ZN39_INTERNAL_cda3896e_4_k_cu_f58bd145_29784cuda3std6ranges3__45__cpo9iter_moveE
	.align		8
        /*0060*/ 	.dword	_ZN39_INTERNAL_cda3896e_4_k_cu_f58bd145_29784cute7productE
	.align		8
        /*0068*/ 	.dword	_ZN39_INTERNAL_cda3896e_4_k_cu_f58bd145_29784cute1_E
	.align		8
        /*0070*/ 	.dword	$str$25
	.align		8
        /*0078*/ 	.dword	$str$26
	.align		8
        /*0080*/ 	.dword	$str$27
	.align		8
        /*0088*/ 	.dword	$str$28


//--------------------- .text._ZN7cutlass13device_kernelINS_4gemm6kernel13GemmUniversalIN4cute5tupleIJiiiiEEENS1_10collective13CollectiveMmaINS1_35MainloopSm100TmaUmmaWarpSpecializedILi8ELi2ELi4ENS5_IJNS4_1CILi1EEESB_SB_EEEEENS5_IJNSA_ILi128EEENSA_ILi64EEESF_EEENS_10bfloat16_tENS5_IJlSB_lEEESH_SI_NS4_8TiledMMAINS4_8MMA_AtomIJNS4_20SM100_MMA_F16BF16_SSISH_SH_fLi128ELi64ELNS4_4UMMA5MajorE0ELSN_0ELNSM_7ScaleInE0ELSO_0EEEEEENS4_6LayoutISC_NS5_IJNSA_ILi0EEESS_SS_EEEEENS5_IJNS4_10UnderscoreESV_SV_EEEEENS4_13SM90_TMA_LOADENS4_14ComposedLayoutINS4_7SwizzleILi3ELi4ELi3EEENS4_18smem_ptr_flag_bitsILi16EEENSR_INS5_IJNSA_ILi8EEESF_EEENS5_IJSF_SB_EEEEEEEvNS4_8identityESY_S18_vS19_EENS_8epilogue10collective18CollectiveEpilogueINS1B_23Sm100TmaWarpSpecializedILi3ELi2ELi32ELb1ELb0EEEJSG_NS5_IJNSR_ISE_SB_EENSR_INSA_ILi32EEESB_EEEEESH_SI_SH_SI_NS1B_6fusion15FusionCallbacksIS1F_NS1K_13LinCombEltActINS1B_6thread7SigmoidESH_fSH_fLNS_15FloatRoundStyleE2EEESG_S1J_JEEENS4_5SM1004TMEM4LOAD26SM100_TMEM_LOAD_32dp32b32xESY_NSZ_INS10_ILi2ELi4ELi3EEES13_NSR_INS5_IJS14_S1H_EEENS5_IJS1H_SB_EEEEEEENS4_39AutoVectorizingCopyWithAssumedAlignmentILi128EEENS4_14SM90_TMA_STOREES20_S22_S22_EEEvvEEEEvNT_6ParamsE --------------------------
	.section	.text._ZN7cutlass13device_kernelINS_4gemm6kernel13GemmUniversalIN4cute5tupleIJiiiiEEENS1_10collective13CollectiveMmaINS1_35MainloopSm100TmaUmmaWarpSpecializedILi8ELi2ELi4ENS5_IJNS4_1CILi1EEESB_SB_EEEEENS5_IJNSA_ILi128EEENSA_ILi64EEESF_EEENS_10bfloat16_tENS5_IJlSB_lEEESH_SI_NS4_8TiledMMAINS4_8MMA_AtomIJNS4_20SM100_MMA_F16BF16_SSISH_SH_fLi128ELi64ELNS4_4UMMA5MajorE0ELSN_0ELNSM_7ScaleInE0ELSO_0EEEEEENS4_6LayoutISC_NS5_IJNSA_ILi0EEESS_SS_EEEEENS5_IJNS4_10UnderscoreESV_SV_EEEEENS4_13SM90_TMA_LOADENS4_14ComposedLayoutINS4_7SwizzleILi3ELi4ELi3EEENS4_18smem_ptr_flag_bitsILi16EEENSR_INS5_IJNSA_ILi8EEESF_EEENS5_IJSF_SB_EEEEEEEvNS4_8identityESY_S18_vS19_EENS_8epilogue10collective18CollectiveEpilogueINS1B_23Sm100TmaWarpSpecializedILi3ELi2ELi32ELb1ELb0EEEJSG_NS5_IJNSR_ISE_SB_EENSR_INSA_ILi32EEESB_EEEEESH_SI_SH_SI_NS1B_6fusion15FusionCallbacksIS1F_NS1K_13LinCombEltActINS1B_6thread7SigmoidESH_fSH_fLNS_15FloatRoundStyleE2EEESG_S1J_JEEENS4_5SM1004TMEM4LOAD26SM100_TMEM_LOAD_32dp32b32xESY_NSZ_INS10_ILi2ELi4ELi3EEES13_NSR_INS5_IJS14_S1H_EEENS5_IJS1H_SB_EEEEEEENS4_39AutoVectorizingCopyWithAssumedAlignmentILi128EEENS4_14SM90_TMA_STOREES20_S22_S22_EEEvvEEEEvNT_6ParamsE,"ax",@progbits
	.align	128
.text._ZN7cutlass13device_kernelINS_4gemm6kernel13GemmUniversalIN4cute5tupleIJiiiiEEENS1_10collective13CollectiveMmaINS1_35MainloopSm100TmaUmmaWarpSpecializedILi8ELi2ELi4ENS5_IJNS4_1CILi1EEESB_SB_EEEEENS5_IJNSA_ILi128EEENSA_ILi64EEESF_EEENS_10bfloat16_tENS5_IJlSB_lEEESH_SI_NS4_8TiledMMAINS4_8MMA_AtomIJNS4_20SM100_MMA_F16BF16_SSISH_SH_fLi128ELi64ELNS4_4UMMA5MajorE0ELSN_0ELNSM_7ScaleInE0ELSO_0EEEEEENS4_6LayoutISC_NS5_IJNSA_ILi0EEESS_SS_EEEEENS5_IJNS4_10UnderscoreESV_SV_EEEEENS4_13SM90_TMA_LOADENS4_14ComposedLayoutINS4_7SwizzleILi3ELi4ELi3EEENS4_18smem_ptr_flag_bitsILi16EEENSR_INS5_IJNSA_ILi8EEESF_EEENS5_IJSF_SB_EEEEEEEvNS4_8identityESY_S18_vS19_EENS_8epilogue10collective18CollectiveEpilogueINS1B_23Sm100TmaWarpSpecializedILi3ELi2ELi32ELb1ELb0EEEJSG_NS5_IJNSR_ISE_SB_EENSR_INSA_ILi32EEESB_EEEEESH_SI_SH_SI_NS1B_6fusion15FusionCallbacksIS1F_NS1K_13LinCombEltActINS1B_6thread7SigmoidESH_fSH_fLNS_15FloatRoundStyleE2EEESG_S1J_JEEENS4_5SM1004TMEM4LOAD26SM100_TMEM_LOAD_32dp32b32xESY_NSZ_INS10_ILi2ELi4ELi3EEES13_NSR_INS5_IJS14_S1H_EEENS5_IJS1H_SB_EEEEEEENS4_39AutoVectorizingCopyWithAssumedAlignmentILi128EEENS4_14SM90_TMA_STOREES20_S22_S22_EEEvvEEEEvNT_6ParamsE:
        .type           _ZN7cutlass13device_kernelINS_4gemm6kernel13GemmUniversalIN4cute5tupleIJiiiiEEENS1_10collective13CollectiveMmaINS1_35MainloopSm100TmaUmmaWarpSpecializedILi8ELi2ELi4ENS5_IJNS4_1CILi1EEESB_SB_EEEEENS5_IJNSA_ILi128EEENSA_ILi64EEESF_EEENS_10bfloat16_tENS5_IJlSB_lEEESH_SI_NS4_8TiledMMAINS4_8MMA_AtomIJNS4_20SM100_MMA_F16BF16_SSISH_SH_fLi128ELi64ELNS4_4UMMA5MajorE0ELSN_0ELNSM_7ScaleInE0ELSO_0EEEEEENS4_6LayoutISC_NS5_IJNSA_ILi0EEESS_SS_EEEEENS5_IJNS4_10UnderscoreESV_SV_EEEEENS4_13SM90_TMA_LOADENS4_14ComposedLayoutINS4_7SwizzleILi3ELi4ELi3EEENS4_18smem_ptr_flag_bitsILi16EEENSR_INS5_IJNSA_ILi8EEESF_EEENS5_IJSF_SB_EEEEEEEvNS4_8identityESY_S18_vS19_EENS_8epilogue10collective18CollectiveEpilogueINS1B_23Sm100TmaWarpSpecializedILi3ELi2ELi32ELb1ELb0EEEJSG_NS5_IJNSR_ISE_SB_EENSR_INSA_ILi32EEESB_EEEEESH_SI_SH_SI_NS1B_6fusion15FusionCallbacksIS1F_NS1K_13LinCombEltActINS1B_6thread7SigmoidESH_fSH_fLNS_15FloatRoundStyleE2EEESG_S1J_JEEENS4_5SM1004TMEM4LOAD26SM100_TMEM_LOAD_32dp32b32xESY_NSZ_INS10_ILi2ELi4ELi3EEES13_NSR_INS5_IJS14_S1H_EEENS5_IJS1H_SB_EEEEEEENS4_39AutoVectorizingCopyWithAssumedAlignmentILi128EEENS4_14SM90_TMA_STOREES20_S22_S22_EEEvvEEEEvNT_6ParamsE,@function
        .size           _ZN7cutlass13device_kernelINS_4gemm6kernel13GemmUniversalIN4cute5tupleIJiiiiEEENS1_10collective13CollectiveMmaINS1_35MainloopSm100TmaUmmaWarpSpecializedILi8ELi2ELi4ENS5_IJNS4_1CILi1EEESB_SB_EEEEENS5_IJNSA_ILi128EEENSA_ILi64EEESF_EEENS_10bfloat16_tENS5_IJlSB_lEEESH_SI_NS4_8TiledMMAINS4_8MMA_AtomIJNS4_20SM100_MMA_F16BF16_SSISH_SH_fLi128ELi64ELNS4_4UMMA5MajorE0ELSN_0ELNSM_7ScaleInE0ELSO_0EEEEEENS4_6LayoutISC_NS5_IJNSA_ILi0EEESS_SS_EEEEENS5_IJNS4_10UnderscoreESV_SV_EEEEENS4_13SM90_TMA_LOADENS4_14ComposedLayoutINS4_7SwizzleILi3ELi4ELi3EEENS4_18smem_ptr_flag_bitsILi16EEENSR_INS5_IJNSA_ILi8EEESF_EEENS5_IJSF_SB_EEEEEEEvNS4_8identityESY_S18_vS19_EENS_8epilogue10collective18CollectiveEpilogueINS1B_23Sm100TmaWarpSpecializedILi3ELi2ELi32ELb1ELb0EEEJSG_NS5_IJNSR_ISE_SB_EENSR_INSA_ILi32EEESB_EEEEESH_SI_SH_SI_NS1B_6fusion15FusionCallbacksIS1F_NS1K_13LinCombEltActINS1B_6thread7SigmoidESH_fSH_fLNS_15FloatRoundStyleE2EEESG_S1J_JEEENS4_5SM1004TMEM4LOAD26SM100_TMEM_LOAD_32dp32b32xESY_NSZ_INS10_ILi2ELi4ELi3EEES13_NSR_INS5_IJS14_S1H_EEENS5_IJS1H_SB_EEEEEEENS4_39AutoVectorizingCopyWithAssumedAlignmentILi128EEENS4_14SM90_TMA_STOREES20_S22_S22_EEEvvEEEEvNT_6ParamsE,(.L_x_263 - _ZN7cutlass13device_kernelINS_4gemm6kernel13GemmUniversalIN4cute5tupleIJiiiiEEENS1_10collective13CollectiveMmaINS1_35MainloopSm100TmaUmmaWarpSpecializedILi8ELi2ELi4ENS5_IJNS4_1CILi1EEESB_SB_EEEEENS5_IJNSA_ILi128EEENSA_ILi64EEESF_EEENS_10bfloat16_tENS5_IJlSB_lEEESH_SI_NS4_8TiledMMAINS4_8MMA_AtomIJNS4_20SM100_MMA_F16BF16_SSISH_SH_fLi128ELi64ELNS4_4UMMA5MajorE0ELSN_0ELNSM_7ScaleInE0ELSO_0EEEEEENS4_6LayoutISC_NS5_IJNSA_ILi0EEESS_SS_EEEEENS5_IJNS4_10UnderscoreESV_SV_EEEEENS4_13SM90_TMA_LOADENS4_14ComposedLayoutINS4_7SwizzleILi3ELi4ELi3EEENS4_18smem_ptr_flag_bitsILi16EEENSR_INS5_IJNSA_ILi8EEESF_EEENS5_IJSF_SB_EEEEEEEvNS4_8identityESY_S18_vS19_EENS_8epilogue10collective18CollectiveEpilogueINS1B_23Sm100TmaWarpSpecializedILi3ELi2ELi32ELb1ELb0EEEJSG_NS5_IJNSR_ISE_SB_EENSR_INSA_ILi32EEESB_EEEEESH_SI_SH_SI_NS1B_6fusion15FusionCallbacksIS1F_NS1K_13LinCombEltActINS1B_6thread7SigmoidESH_fSH_fLNS_15FloatRoundStyleE2EEESG_S1J_JEEENS4_5SM1004TMEM4LOAD26SM100_TMEM_LOAD_32dp32b32xESY_NSZ_INS10_ILi2ELi4ELi3EEES13_NSR_INS5_IJS14_S1H_EEENS5_IJS1H_SB_EEEEEEENS4_39AutoVectorizingCopyWithAssumedAlignmentILi128EEENS4_14SM90_TMA_STOREES20_S22_S22_EEEvvEEEEvNT_6ParamsE)
        .other          _ZN7cutlass13device_kernelINS_4gemm6kernel13GemmUniversalIN4cute5tupleIJiiiiEEENS1_10collective13CollectiveMmaINS1_35MainloopSm100TmaUmmaWarpSpecializedILi8ELi2ELi4ENS5_IJNS4_1CILi1EEESB_SB_EEEEENS5_IJNSA_ILi128EEENSA_ILi64EEESF_EEENS_10bfloat16_tENS5_IJlSB_lEEESH_SI_NS4_8TiledMMAINS4_8MMA_AtomIJNS4_20SM100_MMA_F16BF16_SSISH_SH_fLi128ELi64ELNS4_4UMMA5MajorE0ELSN_0ELNSM_7ScaleInE0ELSO_0EEEEEENS4_6LayoutISC_NS5_IJNSA_ILi0EEESS_SS_EEEEENS5_IJNS4_10UnderscoreESV_SV_EEEEENS4_13SM90_TMA_LOADENS4_14ComposedLayoutINS4_7SwizzleILi3ELi4ELi3EEENS4_18smem_ptr_flag_bitsILi16EEENSR_INS5_IJNSA_ILi8EEESF_EEENS5_IJSF_SB_EEEEEEEvNS4_8identityESY_S18_vS19_EENS_8epilogue10collective18CollectiveEpilogueINS1B_23Sm100TmaWarpSpecializedILi3ELi2ELi32ELb1ELb0EEEJSG_NS5_IJNSR_ISE_SB_EENSR_INSA_ILi32EEESB_EEEEESH_SI_SH_SI_NS1B_6fusion15FusionCallbacksIS1F_NS1K_13LinCombEltActINS1B_6thread7SigmoidESH_fSH_fLNS_15FloatRoundStyleE2EEESG_S1J_JEEENS4_5SM1004TMEM4LOAD26SM100_TMEM_LOAD_32dp32b32xESY_NSZ_INS10_ILi2ELi4ELi3EEES13_NSR_INS5_IJS14_S1H_EEENS5_IJS1H_SB_EEEEEEENS4_39AutoVectorizingCopyWithAssumedAlignmentILi128EEENS4_14SM90_TMA_STOREES20_S22_S22_EEEvvEEEEvNT_6ParamsE,@"STO_CUDA_ENTRY STV_DEFAULT"
_ZN7cutlass13device_kernelINS_4gemm6kernel13GemmUniversalIN4cute5tupleIJiiiiEEENS1_10collective13CollectiveMmaINS1_35MainloopSm100TmaUmmaWarpSpecializedILi8ELi2ELi4ENS5_IJNS4_1CILi1EEESB_SB_EEEEENS5_IJNSA_ILi128EEENSA_ILi64EEESF_EEENS_10bfloat16_tENS5_IJlSB_lEEESH_SI_NS4_8TiledMMAINS4_8MMA_AtomIJNS4_20SM100_MMA_F16BF16_SSISH_SH_fLi128ELi64ELNS4_4UMMA5MajorE0ELSN_0ELNSM_7ScaleInE0ELSO_0EEEEEENS4_6LayoutISC_NS5_IJNSA_ILi0EEESS_SS_EEEEENS5_IJNS4_10UnderscoreESV_SV_EEEEENS4_13SM90_TMA_LOADENS4_14ComposedLayoutINS4_7SwizzleILi3ELi4ELi3EEENS4_18smem_ptr_flag_bitsILi16EEENSR_INS5_IJNSA_ILi8EEESF_EEENS5_IJSF_SB_EEEEEEEvNS4_8identityESY_S18_vS19_EENS_8epilogue10collective18CollectiveEpilogueINS1B_23Sm100TmaWarpSpecializedILi3ELi2ELi32ELb1ELb0EEEJSG_NS5_IJNSR_ISE_SB_EENSR_INSA_ILi32EEESB_EEEEESH_SI_SH_SI_NS1B_6fusion15FusionCallbacksIS1F_NS1K_13LinCombEltActINS1B_6thread7SigmoidESH_fSH_fLNS_15FloatRoundStyleE2EEESG_S1J_JEEENS4_5SM1004TMEM4LOAD26SM100_TMEM_LOAD_32dp32b32xESY_NSZ_INS10_ILi2ELi4ELi3EEES13_NSR_INS5_IJS14_S1H_EEENS5_IJS1H_SB_EEEEEEENS4_39AutoVectorizingCopyWithAssumedAlignmentILi128EEENS4_14SM90_TMA_STOREES20_S22_S22_EEEvvEEEEvNT_6ParamsE:
[----:B------:R-:W1:Y:S01]  /*0000*/  LDC R1, c[0x0][0x37c] ;  /* 0x0000df00ff017b82 */ /* 0x000e620000000800 */
[----:B------:R-:W2:Y:S01]  /*0010*/  S2R R121, SR_TID.X ;  /* 0x0000000000797919 */ /* 0x000ea20000002100 */
[----:B------:R-:W3:Y:S01]  /*0020*/  LDCU.64 UR6, c[0x0][0x890] ;  /* 0x00011200ff0677ac */ /* 0x000ee20008000a00 */
[----:B------:R-:W-:Y:S02]  /*0030*/  PRMT R100, RZ, 0x7610, R100 ;  /* 0x00007610ff647816 */ /* 0x000fe40000000064 */
[----:B------:R-:W-:Y:S01]  /*0040*/  ELECT P5, URZ, PT ;  /* 0x0000000000ff782f */ /* 0x000fe200038a0000 */
[----:B------:R-:W4:Y:S01]  /*0050*/  LDCU.64 UR38, c[0x0][0x358] ;  /* 0x00006b00ff2677ac */ /* 0x000f220008000a00 */
[----:B---3--:R-:W-:-:S04]  /*0060*/  UISETP.NE.U32.AND UP2, UPT, UR6, URZ, UPT ;  /* 0x000000ff0600728c */ /* 0x008fc8000bf45070 */
[----:B------:R-:W-:Y:S01]  /*0070*/  UISETP.NE.AND.EX UP2, UPT, UR7, URZ, UPT, UP2 ;  /* 0x000000ff0700728c */ /* 0x000fe2000bf45320 */
[----:B--2---:R-:W-:-:S05]  /*0080*/  SHF.R.U32.HI R124, RZ, 0x5, R121 ;  /* 0x00000005ff7c7819 */ /* 0x004fca0000011679 */
[----:B------:R-:W2:Y:S02]  /*0090*/  SHFL.IDX PT, R0, R124, RZ, 0x1f ;  /* 0x00001fff7c007589 */ /* 0x000ea400000e0000 */
[----:B--2---:R-:W-:Y:S01]  /*00a0*/  R2UR UR8, R0 ;  /* 0x00000000000872ca */ /* 0x004fe200000e0000 */
[----:B-1--4-:R-:W-:Y:S05]  /*00b0*/  BRA.U UP2, `(.L_x_0) ;  /* 0x00000001022c7547 */ /* 0x012fea000b800000 */
[----:B------:R-:W1:Y:S02]  /*00c0*/  LDCU.64 UR4, c[0x0][0x888] ;  /* 0x00011100ff0477ac */ /* 0x000e640008000a00 */
[----:B-1----:R-:W-:-:S04]  /*00d0*/  UISETP.NE.U32.AND UP0, UPT, UR4, URZ, UPT ;  /* 0x000000ff0400728c */ /* 0x002fc8000bf05070 */
[----:B------:R-:W-:-:S09]  /*00e0*/  UISETP.NE.AND.EX UP0, UPT, UR5, URZ, UPT, UP0 ;  /* 0x000000ff0500728c */ /* 0x000fd2000bf05300 */
[----:B------:R-:W-:Y:S05]  /*00f0*/  BRA.U !UP0, `(.L_x_1) ;  /* 0x0000000108107547 */ /* 0x000fea000b800000 */
[----:B------:R-:W1:Y:S02]  /*0100*/  LDC.64 R62, c[0x0][0x888] ;  /* 0x00022200ff3e7b82 */ /* 0x000e640000000a00 */
[----:B-1----:R1:W5:Y:S01]  /*0110*/  LDG.E R62, desc[UR38][R62.64] ;  /* 0x000000263e3e7981 */ /* 0x002362000c1e1900 */
[----:B------:R-:W-:Y:S01]  /*0120*/  HFMA2 R100, -RZ, RZ, 0, 5.9604644775390625e-08 ;  /* 0x00000001ff647431 */ /* 0x000fe200000001ff */
[----:B------:R-:W-:Y:S05]  /*0130*/  BRA `(.L_x_0) ;  /* 0x00000000000c7947 */ /* 0x000fea0003800000 */
.L_x_1:
[----:B------:R-:W1:Y:S01]  /*0140*/  LDCU UR4, c[0x0][0x880] ;  /* 0x00011000ff0477ac */ /* 0x000e620008000800 */
[----:B------:R-:W-:Y:S01]  /*0150*/  HFMA2 R100, -RZ, RZ, 0, 5.9604644775390625e-08 ;  /* 0x00000001ff647431 */ /* 0x000fe200000001ff */
[----:B-1----:R-:W-:-:S07]  /*0160*/  MOV R62, UR4 ;  /* 0x00000004003e7c02 */ /* 0x002fce0008000f00 */
.L_x_0:
[----:B------:R-:W2:Y:S02]  /*0170*/  LDCU.64 UR4, c[0x0][0x8b0] ;  /* 0x00011600ff0477ac */ /* 0x000ea40008000a00 */
[----:B--2---:R-:W-:-:S04]  /*0180*/  UISETP.NE.U32.AND UP0, UPT, UR4, URZ, UPT ;  /* 0x000000ff0400728c */ /* 0x004fc8000bf05070 */
[----:B------:R-:W-:-:S09]  /*0190*/  UISETP.NE.AND.EX UP0, UPT, UR5, URZ, UPT, UP0 ;  /* 0x000000ff0500728c */ /* 0x000fd2000bf05300 */
[----:B------:R-:W-:Y:S05]  /*01a0*/  BRA.U UP0, `(.L_x_2) ;  /* 0x0000000100247547 */ /* 0x000fea000b800000 */
[----:B------:R-:W2:Y:S02]  /*01b0*/  LDCU.64 UR4, c[0x0][0x8a8] ;  /* 0x00011500ff0477ac */ /* 0x000ea40008000a00 */
[----:B--2---:R-:W-:-:S04]  /*01c0*/  UISETP.NE.U32.AND UP0, UPT, UR4, URZ, UPT ;  /* 0x000000ff0400728c */ /* 0x004fc8000bf05070 */
[----:B------:R-:W-:-:S09]  /*01d0*/  UISETP.NE.AND.EX UP0, UPT, UR5, URZ, UPT, UP0 ;  /* 0x000000ff0500728c */ /* 0x000fd2000bf05300 */
[----:B------:R-:W-:Y:S05]  /*01e0*/  BRA.U !UP0, `(.L_x_3) ;  /* 0x00000001080c7547 */ /* 0x000fea000b800000 */
[----:B------:R-:W2:Y:S02]  /*01f0*/  LDC.64 R2, c[0x0][0x8a8] ;  /* 0x00022a00ff027b82 */ /* 0x000ea40000000a00 */
[----:B--2---:R2:W5:Y:S01]  /*0200*/  LDG.E R41, desc[UR38][R2.64] ;  /* 0x0000002602297981 */ /* 0x004562000c1e1900 */
[----:B------:R-:W-:Y:S05]  /*0210*/  BRA `(.L_x_2) ;  /* 0x0000000000087947 */ /* 0x000fea0003800000 */
.L_x_3:
[----:B------:R-:W2:Y:S02]  /*0220*/  LDCU UR4, c[0x0][0x8a0] ;  /* 0x00011400ff0477ac */ /* 0x000ea40008000800 */
[----:B--2---:R-:W-:Y:S02]  /*0230*/  MOV R41, UR4 ;  /* 0x0000000400297c02 */ /* 0x004fe40008000f00 */
.L_x_2:
[----:B------:R-:W-:Y:S01]  /*0240*/  IMAD.U32 R0, RZ, RZ, UR8 ;  /* 0x00000008ff007e24 */ /* 0x000fe2000f8e00ff */
[----:B------:R-:W-:Y:S04]  /*0250*/  BSSY.RECONVERGENT B0, `(.L_x_4) ;  /* 0x000000c000007945 */ /* 0x000fe80003800200 */
[C---:B------:R-:W-:Y:S02]  /*0260*/  ISETP.NE.OR P1, PT, R0.reuse, 0x1, !P5 ;  /* 0x000000010000780c */ /* 0x040fe40006f25670 */
[----:B------:R-:W-:-:S11]  /*0270*/  ISETP.NE.OR P0, PT, R0, 0x3, !P5 ;  /* 0x000000030000780c */ /* 0x000fd60006f05670 */
[----:B------:R-:W-:Y:S05]  /*0280*/  @P1 BRA `(.L_x_5) ;  /* 0x0000000000201947 */ /* 0x000fea0003800000 */
[----:B------:R-:W3:Y:S02]  /*0290*/  LDCU.64 UR4, c[0x0][0x348] ;  /* 0x00006900ff0477ac */ /* 0x000ee40008000a00 */
[----:B---3--:R-:W-:Y:S02]  /*02a0*/  UIADD3 UR10, UP1, UPT, UR4, 0x80, URZ ;  /* 0x00000080040a7890 */ /* 0x008fe4000ff3e0ff */
[----:B------:R-:W-:Y:S02]  /*02b0*/  UIADD3 UR4, UP0, UPT, UR4, 0x180, URZ ;  /* 0x0000018004047890 */ /* 0x000fe4000ff1e0ff */
[----:B------:R-:W-:Y:S02]  /*02c0*/  UIADD3.X UR11, UPT, UPT, URZ, UR5, URZ, UP1, !UPT ;  /* 0x00000005ff0b7290 */ /* 0x000fe40008ffe4ff */
[----:B------:R-:W-:-:S07]  /*02d0*/  UIADD3.X UR5, UPT, UPT, URZ, UR5, URZ, UP0, !UPT ;  /* 0x00000005ff057290 */ /* 0x000fce00087fe4ff */
[----:B------:R3:W-:Y:S02]  /*02e0*/  UTMACCTL.PF [UR10] ;  /* 0x000000000a0079b9 */ /* 0x0007e40008040000 */
[----:B------:R3:W-:Y:S02]  /*02f0*/  UTMACCTL.PF [UR4] ;  /* 0x00000000040079b9 */ /* 0x0007e40008040000 */
[----:B---3--:R-:W-:Y:S01]  /*0300*/  NOP ;  /* 0x0000000000007918 */ /* 0x008fe20000000000 */
.L_x_5:
[----:B------:R-:W-:Y:S05]  /*0310*/  BSYNC.RECONVERGENT B0 ;  /* 0x0000000000007941 */ /* 0x000fea0003800200 */
.L_x_4:
[----:B------:R-:W-:Y:S04]  /*0320*/  BSSY.RECONVERGENT B0, `(.L_x_6) ;  /* 0x000000a000007945 */ /* 0x000fe80003800200 */
        /* <DEDUP_REMOVED lines=9> */
.L_x_7:
[----:B------:R-:W-:Y:S05]  /*03c0*/  BSYNC.RECONVERGENT B0 ;  /* 0x0000000000007941 */ /* 0x000fea0003800200 */
.L_x_6:
[----:B------:R-:W3:Y:S01]  /*03d0*/  LDCU.64 UR4, c[0x0][0x888] ;  /* 0x00011100ff0477ac */ /* 0x000ee20008000a00 */
[----:B------:R-:W-:Y:S02]  /*03e0*/  UISETP.EQ.U32.AND UP1, UPT, UR6, URZ, UPT ;  /* 0x000000ff0600728c */ /* 0x000fe4000bf22070 */
[----:B------:R-:W-:Y:S02]  /*03f0*/  UPLOP3.LUT UP3, UPT, UPT, UPT, UPT, 0x40, 0x4 ;  /* 0x000000000004789c */ /* 0x000fe40003f6e870 */
[----:B---3--:R-:W-:-:S04]  /*0400*/  UISETP.NE.U32.AND UP0, UPT, UR4, URZ, UPT ;  /* 0x000000ff0400728c */ /* 0x008fc8000bf05070 */
[----:B------:R-:W-:-:S04]  /*0410*/  UISETP.NE.AND.EX UP0, UPT, UR5, URZ, UPT, UP0 ;  /* 0x000000ff0500728c */ /* 0x000fc8000bf05300 */
[----:B------:R-:W-:-:S04]  /*0420*/  UISETP.EQ.OR.EX UP4, UPT, UR7, URZ, !UP0, UP1 ;  /* 0x000000ff0700728c */ /* 0x000fc8000c782710 */
[----:B------:R-:W-:-:S05]  /*0430*/  UP2UR UR43, UPR, URZ, 0x10 ;  /* 0x00000010ff2b7883 */ /* 0x000fca0008000000 */
[----:B------:R-:W-:Y:S07]  /*0440*/  BRA.U !UP4, `(.L_x_8) ;  /* 0x000000010c147547 */ /* 0x000fee000b800000 */
[----:B------:R-:W-:Y:S01]  /*0450*/  PLOP3.LUT P1, PT, PT, PT, UP2, 0x80, 0x8 ;  /* 0x000000000008781c */ /* 0x000fe20003f2f028 */
[----:B------:R-:W-:-:S12]  /*0460*/  UPLOP3.LUT UP3, UPT, UPT, UPT, UP0, 0x40, 0x4 ;  /* 0x000000000004789c */ /* 0x000fd80003f6e800 */
[----:B-----5:R-:W-:-:S13]  /*0470*/  @!P1 FSETP.EQ.AND P0, PT, R62, RZ, PT ;  /* 0x000000ff3e00920b */ /* 0x020fda0003f02000 */
[----:B------:R-:W-:Y:S01]  /*0480*/  @!P1 VOTEU.ANY UP1, P0 ;  /* 0x0000000000ff9886 */ /* 0x000fe20000020100 */
[----:B------:R-:W-:-:S11]  /*0490*/  @!UP2 UPLOP3.LUT UP3, UPT, UPT, UPT, UP1, 0x80, 0x8 ;  /* 0x000000000008a89c */ /* 0x000fd60003f6f010 */
.L_x_8:
[----:B--2---:R-:W2:Y:S01]  /*04a0*/  SHFL.IDX PT, R2, R124, RZ, 0x1f ;  /* 0x00001fff7c027589 */ /* 0x004ea200000e0000 */
[----:B------:R-:W-:-:S04]  /*04b0*/  UISETP.NE.AND UP1, UPT, UR8, 0x2, UPT ;  /* 0x000000020800788c */ /* 0x000fc8000bf25270 */
[----:B------:R-:W-:Y:S01]  /*04c0*/  USEL UR5, URZ, 0x1, UP1 ;  /* 0x00000001ff057887 */ /* 0x000fe20008800000 */
[----:B--2---:R-:W-:-:S13]  /*04d0*/  ISETP.NE.AND P0, PT, R2, RZ, PT ;  /* 0x000000ff0200720c */ /* 0x004fda0003f05270 */
[----:B------:R-:W-:Y:S05]  /*04e0*/  @P0 BRA `(.L_x_9) ;  /* 0x0000000000680947 */ /* 0x000fea0003800000 */
[----:B------:R-:W2:Y:S01]  /*04f0*/  S2UR UR6, SR_CgaCtaId ;  /* 0x00000000000679c3 */ /* 0x000ea20000008800 */
[----:B------:R-:W-:Y:S01]  /*0500*/  UMOV UR7, 0x400 ;  /* 0x0000040000077882 */ /* 0x000fe20000000000 */
[----:B------:R-:W-:Y:S01]  /*0510*/  UMOV UR4, 0x1 ;  /* 0x0000000100047882 */ /* 0x000fe20000000000 */
[----:B------:R-:W-:Y:S01]  /*0520*/  ELECT P0, URZ, PT ;  /* 0x0000000000ff782f */ /* 0x000fe20003800000 */
[----:B------:R-:W-:-:S04]  /*0530*/  UIADD3 UR10, UPT, UPT, -UR4, 0x100000, URZ ;  /* 0x00100000040a7890 */ /* 0x000fc8000fffe1ff */
[----:B------:R-:W-:Y:S02]  /*0540*/  USHF.L.U32 UR11, UR10, 0xb, URZ ;  /* 0x0000000b0a0b7899 */ /* 0x000fe400080006ff */
[----:B------:R-:W-:Y:S02]  /*0550*/  USHF.L.U32 UR10, UR10, 0x1, URZ ;  /* 0x000000010a0a7899 */ /* 0x000fe400080006ff */
[----:B--2---:R-:W-:Y:S01]  /*0560*/  ULEA UR6, UR6, UR7, 0x18 ;  /* 0x0000000706067291 */ /* 0x004fe2000f8ec0ff */
[----:B------:R-:W2:Y:S11]  /*0570*/  FENCE.VIEW.ASYNC.S ;  /* 0x00000000000073c6 */ /* 0x000eb60000000000 */
[----:B--2---:R2:W3:Y:S01]  /*0580*/  SYNCS.EXCH.64 URZ, [UR6], UR10 ;  /* 0x0000000a06ff75b2 */ /* 0x0044e20008000100 */
[----:B------:R2:W4:Y:S01]  /*0590*/  SYNCS.EXCH.64 URZ, [UR6+0x40], UR10 ;  /* 0x0000400a06ff75b2 */ /* 0x0005220008000100 */
[----:B------:R2:W1:Y:S01]  /*05a0*/  SYNCS.EXCH.64 URZ, [UR6+0x8], UR10 ;  /* 0x0000080a06ff75b2 */ /* 0x0004620008000100 */
        /* <DEDUP_REMOVED lines=12> */
[----:B------:R2:W1:Y:S02]  /*0670*/  SYNCS.EXCH.64 URZ, [UR6+0x78], UR10 ;  /* 0x0000780a06ff75b2 */ /* 0x0004640008000100 */
[----:B--2---:R-:W-:Y:S01]  /*0680*/  NOP ;  /* 0x0000000000007918 */ /* 0x004fe20000000000 */
.L_x_9:
[----:B------:R-:W2:Y:S01]  /*0690*/  SHFL.IDX PT, R2, R124, RZ, 0x1f ;  /* 0x00001fff7c027589 */ /* 0x000ea200000e0000 */
[----:B------:R-:W-:Y:S01]  /*06a0*/  NOP ;  /* 0x0000000000007918 */ /* 0x000fe20000000000 */
[----:B--2---:R-:W-:-:S13]  /*06b0*/  ISETP.NE.AND P0, PT, R2, 0x1, PT ;  /* 0x000000010200780c */ /* 0x004fda0003f05270 */
[----:B------:R-:W-:Y:S05]  /*06c0*/  @P0 BRA `(.L_x_10) ;  /* 0x0000000000500947 */ /* 0x000fea0003800000 */
[----:B------:R-:W2:Y:S01]  /*06d0*/  S2UR UR7, SR_CgaCtaId ;  /* 0x00000000000779c3 */ /* 0x000ea20000008800 */
[----:B------:R-:W-:Y:S01]  /*06e0*/  UMOV UR9, 0x400 ;  /* 0x0000040000097882 */ /* 0x000fe20000000000 */
[----:B------:R-:W-:Y:S01]  /*06f0*/  UMOV UR6, 0x20 ;  /* 0x0000002000067882 */ /* 0x000fe20000000000 */
[----:B------:R-:W-:Y:S01]  /*0700*/  UMOV UR4, 0x80 ;  /* 0x0000008000047882 */ /* 0x000fe20000000000 */
[----:B------:R-:W-:-:S04]  /*0710*/  UIADD3 UR10, UPT, UPT, -UR6, 0x100000, URZ ;  /* 0x00100000060a7890 */ /* 0x000fc8000fffe1ff */
[----:B------:R-:W-:Y:S02]  /*0720*/  USHF.L.U32 UR11, UR10, 0xb, URZ ;  /* 0x0000000b0a0b7899 */ /* 0x000fe400080006ff */
[----:B------:R-:W-:Y:S02]  /*0730*/  USHF.L.U32 UR10, UR10, 0x1, URZ ;  /* 0x000000010a0a7899 */ /* 0x000fe400080006ff */
[----:B------:R-:W-:-:S04]  /*0740*/  UIADD3 UR12, UPT, UPT, -UR4, 0x100000, URZ ;  /* 0x00100000040c7890 */ /* 0x000fc8000fffe1ff */
[----:B------:R-:W-:Y:S02]  /*0750*/  USHF.L.U32 UR13, UR12, 0xb, URZ ;  /* 0x0000000b0c0d7899 */ /* 0x000fe400080006ff */
[----:B------:R-:W-:Y:S01]  /*0760*/  USHF.L.U32 UR12, UR12, 0x1, URZ ;  /* 0x000000010c0c7899 */ /* 0x000fe200080006ff */
[----:B------:R-:W-:Y:S01]  /*0770*/  ELECT P0, URZ, PT ;  /* 0x0000000000ff782f */ /* 0x000fe20003800000 */
[----:B--2---:R-:W-:Y:S01]  /*0780*/  ULEA UR7, UR7, UR9, 0x18 ;  /* 0x0000000907077291 */ /* 0x004fe2000f8ec0ff */
[----:B------:R-:W2:Y:S11]  /*0790*/  FENCE.VIEW.ASYNC.S ;  /* 0x00000000000073c6 */ /* 0x000eb60000000000 */
[----:B--2---:R2:W1:Y:S01]  /*07a0*/  SYNCS.EXCH.64 URZ, [UR7+0x80], UR10 ;  /* 0x0000800a07ff75b2 */ /* 0x0044620008000100 */
[----:B------:R2:W1:Y:S01]  /*07b0*/  SYNCS.EXCH.64 URZ, [UR7+0x98], UR12 ;  /* 0x0000980c07ff75b2 */ /* 0x0004620008000100 */
[----:B------:R2:W1:Y:S01]  /*07c0*/  SYNCS.EXCH.64 URZ, [UR7+0x88], UR10 ;  /* 0x0000880a07ff75b2 */ /* 0x0004620008000100 */
[----:B------:R2:W1:Y:S01]  /*07d0*/  SYNCS.EXCH.64 URZ, [UR7+0xa0], UR12 ;  /* 0x0000a00c07ff75b2 */ /* 0x0004620008000100 */
[----:B------:R2:W1:Y:S01]  /*07e0*/  SYNCS.EXCH.64 URZ, [UR7+0x90], UR10 ;  /* 0x0000900a07ff75b2 */ /* 0x0004620008000100 */
[----:B------:R2:W1:Y:S01]  /*07f0*/  SYNCS.EXCH.64 URZ, [UR7+0xa8], UR12 ;  /* 0x0000a80c07ff75b2 */ /* 0x0004620008000100 */
[----:B------:R-:W-:Y:S01]  /*0800*/  NOP ;  /* 0x0000000000007918 */ /* 0x000fe20000000000 */
.L_x_10:
[----:B------:R-:W3:Y:S01]  /*0810*/  SHFL.IDX PT, R2, R124, RZ, 0x1f ;  /* 0x00001fff7c027589 */ /* 0x000ee200000e0000 */
[----:B------:R-:W-:Y:S01]  /*0820*/  NOP ;  /* 0x0000000000007918 */ /* 0x000fe20000000000 */
[----:B---3--:R-:W-:-:S13]  /*0830*/  ISETP.NE.AND P0, PT, R2, 0x3, PT ;  /* 0x000000030200780c */ /* 0x008fda0003f05270 */
[----:B------:R-:W-:Y:S05]  /*0840*/  @P0 BRA `(.L_x_11) ;  /* 0x0000000000300947 */ /* 0x000fea0003800000 */
[----:B------:R-:W3:Y:S01]  /*0850*/  S2UR UR6, SR_CgaCtaId ;  /* 0x00000000000679c3 */ /* 0x000ee20000008800 */
[----:B--2---:R-:W-:Y:S01]  /*0860*/  UMOV UR7, 0x400 ;  /* 0x0000040000077882 */ /* 0x004fe20000000000 */
[----:B------:R-:W-:Y:S01]  /*0870*/  UMOV UR4, 0x20 ;  /* 0x0000002000047882 */ /* 0x000fe20000000000 */
[----:B------:R-:W-:Y:S01]  /*0880*/  ELECT P0, URZ, PT ;  /* 0x0000000000ff782f */ /* 0x000fe20003800000 */
[----:B------:R-:W-:-:S04]  /*0890*/  UIADD3 UR10, UPT, UPT, -UR4, 0x100000, URZ ;  /* 0x00100000040a7890 */ /* 0x000fc8000fffe1ff */
[----:B------:R-:W-:Y:S02]  /*08a0*/  USHF.L.U32 UR11, UR10, 0xb, URZ ;  /* 0x0000000b0a0b7899 */ /* 0x000fe400080006ff */
[----:B------:R-:W-:Y:S02]  /*08b0*/  USHF.L.U32 UR10, UR10, 0x1, URZ ;  /* 0x000000010a0a7899 */ /* 0x000fe400080006ff */
[----:B---3--:R-:W-:Y:S01]  /*08c0*/  ULEA UR6, UR6, UR7, 0x18 ;  /* 0x0000000706067291 */ /* 0x008fe2000f8ec0ff */
[----:B------:R-:W2:Y:S11]  /*08d0*/  FENCE.VIEW.ASYNC.S ;  /* 0x00000000000073c6 */ /* 0x000eb60000000000 */
[----:B--2---:R3:W2:Y:S01]  /*08e0*/  SYNCS.EXCH.64 URZ, [UR6+0xb0], UR10 ;  /* 0x0000b00a06ff75b2 */ /* 0x0046a20008000100 */
[----:B------:R3:W1:Y:S02]  /*08f0*/  SYNCS.EXCH.64 URZ, [UR6+0xb8], UR10 ;  /* 0x0000b80a06ff75b2 */ /* 0x0006640008000100 */
[----:B---3--:R-:W-:Y:S01]  /*0900*/  NOP ;  /* 0x0000000000007918 */ /* 0x008fe20000000000 */
.L_x_11:
[----:B------:R-:W3:Y:S01]  /*0910*/  SHFL.IDX PT, R2, R124, RZ, 0x1f ;  /* 0x00001fff7c027589 */ /* 0x000ee200000e0000 */
[----:B------:R-:W-:Y:S01]  /*0920*/  NOP ;  /* 0x0000000000007918 */ /* 0x000fe20000000000 */
[----:B---3--:R-:W-:-:S13]  /*0930*/  ISETP.NE.AND P0, PT, R2, 0x4, PT ;  /* 0x000000040200780c */ /* 0x008fda0003f05270 */
[----:B------:R-:W-:Y:S05]  /*0940*/  @P0 BRA `(.L_x_12) ;  /* 0x00000000004c0947 */ /* 0x000fea0003800000 */
[----:B------:R-:W3:Y:S01]  /*0950*/  S2UR UR6, SR_CgaCtaId ;  /* 0x00000000000679c3 */ /* 0x000ee20000008800 */
[----:B------:R-:W-:Y:S01]  /*0960*/  UMOV UR9, 0xe0 ;  /* 0x000000e000097882 */ /* 0x000fe20000000000 */
[----:B--2---:R-:W-:Y:S01]  /*0970*/  UMOV UR7, 0x400 ;  /* 0x0000040000077882 */ /* 0x004fe20000000000 */
[----:B------:R-:W-:Y:S01]  /*0980*/  USEL UR9, UR9, 0x100, UP3 ;  /* 0x0000010009097887 */ /* 0x000fe20009800000 */
[----:B------:R-:W-:Y:S01]  /*0990*/  UMOV UR4, 0x1 ;  /* 0x0000000100047882 */ /* 0x000fe20000000000 */
[----:B------:R-:W-:Y:S01]  /*09a0*/  ELECT P0, URZ, PT ;  /* 0x0000000000ff782f */ /* 0x000fe20003800000 */
[----:B------:R-:W-:-:S04]  /*09b0*/  UIADD3 UR10, UPT, UPT, -UR4, 0x100000, URZ ;  /* 0x00100000040a7890 */ /* 0x000fc8000fffe1ff */
[----:B------:R-:W-:Y:S02]  /*09c0*/  USHF.L.U32 UR11, UR10, 0xb, URZ ;  /* 0x0000000b0a0b7899 */ /* 0x000fe400080006ff */
[----:B------:R-:W-:Y:S02]  /*09d0*/  USHF.L.U32 UR10, UR10, 0x1, URZ ;  /* 0x000000010a0a7899 */ /* 0x000fe400080006ff */
[----:B------:R-:W-:-:S04]  /*09e0*/  UIADD3 UR12, UPT, UPT, -UR9, 0x100000, URZ ;  /* 0x00100000090c7890 */ /* 0x000fc8000fffe1ff */
[----:B------:R-:W-:Y:S02]  /*09f0*/  USHF.L.U32 UR13, UR12, 0xb, URZ ;  /* 0x0000000b0c0d7899 */ /* 0x000fe400080006ff */
[----:B------:R-:W-:Y:S02]  /*0a00*/  USHF.L.U32 UR12, UR12, 0x1, URZ ;  /* 0x000000010c0c7899 */ /* 0x000fe400080006ff */
[----:B---3--:R-:W-:Y:S01]  /*0a10*/  ULEA UR6, UR6, UR7, 0x18 ;  /* 0x0000000706067291 */ /* 0x008fe2000f8ec0ff */
[----:B------:R-:W2:Y:S11]  /*0a20*/  FENCE.VIEW.ASYNC.S ;  /* 0x00000000000073c6 */ /* 0x000eb60000000000 */
[----:B--2---:R3:W2:Y:S01]  /*0a30*/  SYNCS.EXCH.64 URZ, [UR6+0xc0], UR10 ;  /* 0x0000c00a06ff75b2 */ /* 0x0046a20008000100 */
[----:B------:R3:W1:Y:S01]  /*0a40*/  SYNCS.EXCH.64 URZ, [UR6+0xd0], UR12 ;  /* 0x0000d00c06ff75b2 */ /* 0x0006620008000100 */
[----:B------:R3:W1:Y:S01]  /*0a50*/  SYNCS.EXCH.64 URZ, [UR6+0xc8], UR10 ;  /* 0x0000c80a06ff75b2 */ /* 0x0006620008000100 */
[----:B------:R3:W1:Y:S02]  /*0a60*/  SYNCS.EXCH.64 URZ, [UR6+0xd8], UR12 ;  /* 0x0000d80c06ff75b2 */ /* 0x0006640008000100 */
[----:B---3--:R-:W-:Y:S01]  /*0a70*/  NOP ;  /* 0x0000000000007918 */ /* 0x008fe20000000000 */
.L_x_12:
[----:B------:R-:W3:Y:S01]  /*0a80*/  SHFL.IDX PT, R2, R124, RZ, 0x1f ;  /* 0x00001fff7c027589 */ /* 0x000ee200000e0000 */
[----:B------:R-:W-:Y:S01]  /*0a90*/  NOP ;  /* 0x0000000000007918 */ /* 0x000fe20000000000 */
[----:B---3--:R-:W-:-:S13]  /*0aa0*/  ISETP.NE.AND P0, PT, R2, 0x5, PT ;  /* 0x000000050200780c */ /* 0x008fda0003f05270 */
[----:B------:R-:W-:Y:S05]  /*0ab0*/  @P0 BRA `(.L_x_13) ;  /* 0x0000000000580947 */ /* 0x000fea0003800000 */
[----:B--2---:R-:W2:Y:S01]  /*0ac0*/  S2UR UR7, SR_CgaCtaId ;  /* 0x00000000000779c3 */ /* 0x004ea20000008800 */
        /* <DEDUP_REMOVED lines=12> */
[----:B--2---:R3:W2:Y:S01]  /*0b90*/  SYNCS.EXCH.64 URZ, [UR7+0xe0], UR10 ;  /* 0x0000e00a07ff75b2 */ /* 0x0046a20008000100 */
[----:B------:R3:W1:Y:S01]  /*0ba0*/  SYNCS.EXCH.64 URZ, [UR7+0x100], UR12 ;  /* 0x0001000c07ff75b2 */ /* 0x0006620008000100 */
[----:B------:R3:W1:Y:S01]  /*0bb0*/  SYNCS.EXCH.64 URZ, [UR7+0xe8], UR10 ;  /* 0x0000e80a07ff75b2 */ /* 0x0006620008000100 */
[----:B------:R3:W1:Y:S01]  /*0bc0*/  SYNCS.EXCH.64 URZ, [UR7+0x108], UR12 ;  /* 0x0001080c07ff75b2 */ /* 0x0006620008000100 */
[----:B------:R3:W1:Y:S01]  /*0bd0*/  SYNCS.EXCH.64 URZ, [UR7+0xf0], UR10 ;  /* 0x0000f00a07ff75b2 */ /* 0x0006620008000100 */
[----:B------:R3:W1:Y:S01]  /*0be0*/  SYNCS.EXCH.64 URZ, [UR7+0x110], UR12 ;  /* 0x0001100c07ff75b2 */ /* 0x0006620008000100 */
[----:B------:R3:W1:Y:S01]  /*0bf0*/  SYNCS.EXCH.64 URZ, [UR7+0xf8], UR10 ;  /* 0x0000f80a07ff75b2 */ /* 0x0006620008000100 */
[----:B------:R3:W1:Y:S02]  /*0c00*/  SYNCS.EXCH.64 URZ, [UR7+0x118], UR12 ;  /* 0x0001180c07ff75b2 */ /* 0x0006640008000100 */
[----:B---3--:R-:W-:Y:S01]  /*0c10*/  NOP ;  /* 0x0000000000007918 */ /* 0x008fe20000000000 */
.L_x_13:
        /* <DEDUP_REMOVED lines=18> */
.L_x_14:
[----:B------:R-:W3:Y:S01]  /*0d40*/  S2UR UR6, SR_CTAID.X ;  /* 0x00000000000679c3 */ /* 0x000ee20000002500 */
[----:B------:R-:W-:-:S05]  /*0d50*/  CS2R.32 R83, SR_CgaSize ;  /* 0x0000000000537805 */ /* 0x000fca0000008a00 */
[----:B------:R-:W-:-:S05]  /*0d60*/  IMAD R83, R83, -0xa0, RZ ;  /* 0xffffff6053537824 */ /* 0x000fca00078e02ff */
[----:B------:R-:W-:-:S14]  /*0d70*/  R2UR UR9, R83 ;  /* 0x00000000530972ca */ /* 0x000fdc00000e0000 */
[----:B------:R-:W4:Y:S01]  /*0d80*/  LDCU UR9, c[0x0][UR9+0x2b0] ;  /* 0x00005600090977ac */ /* 0x000f220008000800 */
[----:B------:R-:W-:Y:S01]  /*0d90*/  NOP ;  /* 0x0000000000007918 */ /* 0x000fe20000000000 */
[----:B------:R-:W-:-:S05]  /*0da0*/  CS2R.32 R83, SR_CgaSize ;  /* 0x0000000000537805 */ /* 0x000fca0000008a00 */
[----:B------:R-:W-:-:S05]  /*0db0*/  IMAD R83, R83, -0xa0, RZ ;  /* 0xffffff6053537824 */ /* 0x000fca00078e02ff */
[----:B--2---:R-:W-:-:S14]  /*0dc0*/  R2UR UR7, R83 ;  /* 0x00000000530772ca */ /* 0x004fdc00000e0000 */
[----:B------:R-:W2:Y:S01]  /*0dd0*/  LDCU UR7, c[0x0][UR7+0x2b4] ;  /* 0x00005680070777ac */ /* 0x000ea20008000800 */
[----:B------:R-:W1:Y:S08]  /*0de0*/  S2UR UR4, SR_CTAID.Y ;  /* 0x00000000000479c3 */ /* 0x000e700000002600 */
[----:B------:R-:W2:Y:S01]  /*0df0*/  LDC R10, c[0x0][0xb24] ;  /* 0x0002c900ff0a7b82 */ /* 0x000ea20000000800 */
[----:B---3--:R-:W-:-:S02]  /*0e00*/  I2FP.F32.U32 R83, UR6 ;  /* 0x0000000600537c45 */ /* 0x008fc40008201000 */
[----:B------:R-:W-:-:S05]  /*0e10*/  CS2R.32 R3, SR_CgaSize ;  /* 0x0000000000037805 */ /* 0x000fca0000008a00 */
[----:B------:R-:W-:-:S06]  /*0e20*/  IMAD R3, R3, -0xa0, RZ ;  /* 0xffffff6003037824 */ /* 0x000fcc00078e02ff */
[----:B------:R-:W3:Y:S01]  /*0e30*/  LDC R3, c[0x0][R3+0x2a0] ;  /* 0x0000a80003037b82 */ /* 0x000ee20000000800 */
[----:B------:R-:W-:Y:S01]  /*0e40*/  MOV R22, UR6 ;  /* 0x0000000600167c02 */ /* 0x000fe20008000f00 */
[----:B----4-:R-:W-:Y:S01]  /*0e50*/  FMUL R83, R83, UR9 ;  /* 0x0000000953537c20 */ /* 0x010fe20008400000 */
[----:B-1----:R-:W-:Y:S02]  /*0e60*/  I2FP.F32.U32 R82, UR4 ;  /* 0x0000000400527c45 */ /* 0x002fe40008201000 */
[----:B------:R-:W-:-:S05]  /*0e70*/  CS2R.32 R2, SR_CgaSize ;  /* 0x0000000000027805 */ /* 0x000fca0000008a00 */
[----:B------:R-:W-:-:S06]  /*0e80*/  IMAD R2, R2, -0xa0, RZ ;  /* 0xffffff6002027824 */ /* 0x000fcc00078e02ff */
[----:B------:R-:W1:Y:S01]  /*0e90*/  LDC R2, c[0x0][R2+0x2a4] ;  /* 0x0000a90002027b82 */ /* 0x000e620000000800 */
[----:B------:R-:W-:Y:S01]  /*0ea0*/  MOV R23, UR4 ;  /* 0x0000000400177c02 */ /* 0x000fe20008000f00 */
[----:B------:R-:W4:Y:S01]  /*0eb0*/  F2I.U32.TRUNC.NTZ R83, R83 ;  /* 0x0000005300537305 */ /* 0x000f22000020f000 */
[----:B--2---:R-:W-:-:S05]  /*0ec0*/  FMUL R82, R82, UR7 ;  /* 0x0000000752527c20 */ /* 0x004fca0008400000 */
[----:B------:R-:W-:Y:S01]  /*0ed0*/  BAR.SYNC.DEFER_BLOCKING 0x0 ;  /* 0x0000000000007b1d */ /* 0x000fe20000010000 */
[----:B------:R-:W-:-:S05]  /*0ee0*/  ISETP.GE.AND P0, PT, R10, 0x1, PT ;  /* 0x000000010a00780c */ /* 0x000fca0003f06270 */
[----:B------:R-:W2:Y:S02]  /*0ef0*/  F2I.U32.TRUNC.NTZ R82, R82 ;  /* 0x0000005200527305 */ /* 0x000ea4000020f000 */
[----:B------:R-:W1:Y:S01]  /*0f00*/  S2UR UR36, SR_CTAID.Z ;  /* 0x00000000002479c3 */ /* 0x000e620000002700 */
[----:B----4-:R-:W-:-:S05]  /*0f10*/  IADD3 R83, PT, PT, -R83, RZ, RZ ;  /* 0x000000ff53537210 */ /* 0x010fca0007ffe1ff */
[----:B---3--:R-:W-:Y:S01]  /*0f20*/  IMAD R83, R3, R83, UR6 ;  /* 0x0000000603537e24 */ /* 0x008fe2000f8e0253 */
[----:B--2---:R-:W-:-:S05]  /*0f30*/  IADD3 R82, PT, PT, -R82, RZ, RZ ;  /* 0x000000ff52527210 */ /* 0x004fca0007ffe1ff */
[----:B-1----:R-:W-:Y:S01]  /*0f40*/  IMAD R82, R2, R82, UR4 ;  /* 0x0000000402527e24 */ /* 0x002fe2000f8e0252 */
[----:B------:R-:W-:Y:S06]  /*0f50*/  @!P0 BRA `(.L_x_15) ;  /* 0x0000000000b88947 */ /* 0x000fec0003800000 */
[----:B------:R-:W1:Y:S01]  /*0f60*/  LDC.64 R4, c[0x0][0xb18] ;  /* 0x0002c600ff047b82 */ /* 0x000e620000000a00 */
[----:B------:R-:W-:-:S07]  /*0f70*/  ISETP.NE.AND P0, PT, R10, 0x1, PT ;  /* 0x000000010a00780c */ /* 0x000fce0003f05270 */
[----:B------:R-:W2:Y:S08]  /*0f80*/  LDC R9, c[0x0][0xb0c] ;  /* 0x0002c300ff097b82 */ /* 0x000eb00000000800 */
[----:B------:R-:W3:Y:S08]  /*0f90*/  LDC R12, c[0x0][0x370] ;  /* 0x0000dc00ff0c7b82 */ /* 0x000ef00000000800 */
[----:B------:R-:W4:Y:S01]  /*0fa0*/  LDC R11, c[0x0][0x374] ;  /* 0x0000dd00ff0b7b82 */ /* 0x000f220000000800 */
[----:B-1----:R-:W-:-:S07]  /*0fb0*/  ISETP.NE.AND P1, PT, R4, 0x1, PT ;  /* 0x000000010400780c */ /* 0x002fce0003f25270 */
[----:B------:R-:W3:Y:S01]  /*0fc0*/  LDC.64 R6, c[0x0][0xb10] ;  /* 0x0002c400ff067b82 */ /* 0x000ee20000000a00 */
[----:B--2---:R-:W-:-:S07]  /*0fd0*/  ISETP.NE.AND P2, PT, R9, 0x1, PT ;  /* 0x000000010900780c */ /* 0x004fce0003f45270 */
[----:B------:R-:W1:Y:S08]  /*0fe0*/  LDC R8, c[0x0][0xb20] ;  /* 0x0002c800ff087b82 */ /* 0x000e700000000800 */
[----:B------:R-:W2:Y:S01]  /*0ff0*/  LDC.64 R2, c[0x0][0xb28] ;  /* 0x0002ca00ff027b82 */ /* 0x000ea20000000a00 */
[----:B----4-:R-:W-:-:S04]  /*1000*/  IMAD.HI.U32 R13, R11, R5, RZ ;  /* 0x000000050b0d7227 */ /* 0x010fc800078e00ff */
[----:B------:R-:W-:-:S04]  /*1010*/  IMAD.HI.U32 R5, R23, R5, RZ ;  /* 0x0000000517057227 */ /* 0x000fc800078e00ff */
[----:B---3--:R-:W-:-:S05]  /*1020*/  IMAD.HI.U32 R14, R12, R6, RZ ;  /* 0x000000060c0e7227 */ /* 0x008fca00078e00ff */
[-C--:B------:R-:W-:Y:S01]  /*1030*/  @P2 SHF.R.U32.HI R12, RZ, R7.reuse, R14 ;  /* 0x00000007ff0c2219 */ /* 0x080fe2000001160e */
[C---:B------:R-:W-:Y:S01]  /*1040*/  IMAD.HI.U32 R14, R22.reuse, R6, RZ ;  /* 0x00000006160e7227 */ /* 0x040fe200078e00ff */
[-C--:B-1----:R-:W-:Y:S02]  /*1050*/  @P1 SHF.R.U32.HI R11, RZ, R8.reuse, R13 ;  /* 0x00000008ff0b1219 */ /* 0x082fe4000001160d */
[----:B------:R-:W-:Y:S02]  /*1060*/  SHF.R.U32.HI R5, RZ, R8, R5 ;  /* 0x00000008ff057219 */ /* 0x000fe40000011605 */
[----:B------:R-:W-:Y:S02]  /*1070*/  SHF.R.U32.HI R14, RZ, R7, R14 ;  /* 0x00000007ff0e7219 */ /* 0x000fe4000001160e */
[----:B------:R-:W-:Y:S01]  /*1080*/  SEL R5, R23, R5, !P1 ;  /* 0x0000000517057207 */ /* 0x000fe20004800000 */
[----:B--2---:R-:W-:Y:S01]  /*1090*/  IMAD.HI.U32 R13, R11, R2, RZ ;  /* 0x000000020b0d7227 */ /* 0x004fe200078e00ff */
[----:B------:R-:W-:-:S03]  /*10a0*/  SEL R14, R22, R14, !P2 ;  /* 0x0000000e160e7207 */ /* 0x000fc60005000000 */
[----:B------:R-:W-:Y:S01]  /*10b0*/  IMAD.HI.U32 R6, R12, R2, RZ ;  /* 0x000000020c067227 */ /* 0x000fe200078e00ff */
[----:B------:R-:W-:-:S04]  /*10c0*/  @P0 SHF.R.U32.HI R11, RZ, R3, R13 ;  /* 0x00000003ff0b0219 */ /* 0x000fc8000001160d */
[----:B------:R-:W-:Y:S01]  /*10d0*/  @P0 SHF.R.U32.HI R12, RZ, R3, R6 ;  /* 0x00000003ff0c0219 */ /* 0x000fe20000011606 */
[----:B------:R-:W-:-:S04]  /*10e0*/  IMAD R11, R11, R10, RZ ;  /* 0x0000000a0b0b7224 */ /* 0x000fc800078e02ff */
[----:B------:R-:W-:Y:S01]  /*10f0*/  IMAD R6, R12, R10, RZ ;  /* 0x0000000a0c067224 */ /* 0x000fe200078e02ff */
[----:B------:R-:W-:-:S04]  /*1100*/  ISETP.GE.AND P1, PT, R5, R11, PT ;  /* 0x0000000b0500720c */ /* 0x000fc80003f26270 */
[----:B------:R-:W-:Y:S01]  /*1110*/  ISETP.GE.OR P1, PT, R14, R6, P1 ;  /* 0x000000060e00720c */ /* 0x000fe20000f26670 */
[----:B------:R-:W-:-:S05]  /*1120*/  IMAD.HI.U32 R6, R5, R2, RZ ;  /* 0x0000000205067227 */ /* 0x000fca00078e00ff */
[----:B------:R-:W-:-:S04]  /*1130*/  SHF.R.U32.HI R6, RZ, R3, R6 ;  /* 0x00000003ff067219 */ /* 0x000fc80000011606 */
[----:B------:R-:W-:-:S03]  /*1140*/  SEL R6, R5, R6, !P0 ;  /* 0x0000000605067207 */ /* 0x000fc60004000000 */
[----:B------:R-:W-:Y:S01]  /*1150*/  @!P1 IMAD.HI.U32 R7, R14, R2, RZ ;  /* 0x000000020e079227 */ /* 0x000fe200078e00ff */
[----:B------:R-:W-:-:S04]  /*1160*/  IADD3 R2, PT, PT, -R6, RZ, RZ ;  /* 0x000000ff06027210 */ /* 0x000fc80007ffe1ff */
[----:B------:R-:W-:Y:S01]  /*1170*/  @!P1 SHF.R.U32.HI R3, RZ, R3, R7 ;  /* 0x00000003ff039219 */ /* 0x000fe20000011607 */
[----:B------:R-:W-:Y:S01]  /*1180*/  IMAD R2, R10, R2, R5 ;  /* 0x000000020a027224 */ /* 0x000fe200078e0205 */
[----:B------:R-:W-:Y:S02]  /*1190*/  IADD3 R7, PT, PT, -R5, RZ, RZ ;  /* 0x000000ff05077210 */ /* 0x000fe40007ffe1ff */
[----:B------:R-:W-:-:S03]  /*11a0*/  @!P1 SEL R3, R14, R3, !P0 ;  /* 0x000000030e039207 */ /* 0x000fc60004000000 */
[----:B------:R-:W-:Y:S02]  /*11b0*/  IMAD R7, R4, R7, R23 ;  /* 0x0000000704077224 */ /* 0x000fe400078e0217 */
[--C-:B------:R-:W-:Y:S02]  /*11c0*/  @!P1 IMAD.IADD R6, R6, 0x1, -R3.reuse ;  /* 0x0000000106069824 */ /* 0x100fe400078e0a03 */
[----:B------:R-:W-:Y:S01]  /*11d0*/  @!P1 IMAD R3, R2, R12, R3 ;  /* 0x0000000c02039224 */ /* 0x000fe200078e0203 */
[----:B------:R-:W-:Y:S01]  /*11e0*/  IADD3 R2, PT, PT, -R14, RZ, RZ ;  /* 0x000000ff0e027210 */ /* 0x000fe20007ffe1ff */
[----:B------:R-:W-:Y:S02]  /*11f0*/  @!P1 IMAD R5, R6, R10, R14 ;  /* 0x0000000a06059224 */ /* 0x000fe400078e020e */
[----:B------:R-:W-:Y:S02]  /*1200*/  @!P1 IMAD.MOV.U32 R14, RZ, RZ, R3 ;  /* 0x000000ffff0e9224 */ /* 0x000fe400078e0003 */
[----:B------:R-:W-:-:S02]  /*1210*/  IMAD R2, R9, R2, R22 ;  /* 0x0000000209027224 */ /* 0x000fc400078e0216 */
[----:B------:R-:W-:Y:S02]  /*1220*/  IMAD R23, R5, R4, R7 ;  /* 0x0000000405177224 */ /* 0x000fe400078e0207 */
[----:B------:R-:W-:Y:S02]  /*1230*/  IMAD R22, R14, R9, R2 ;  /* 0x000000090e167224 */ /* 0x000fe400078e0202 */
.L_x_15:
[----:B------:R-:W1:Y:S01]  /*1240*/  LDCU UR6, c[0x0][0xb30] ;  /* 0x00016600ff0677ac */ /* 0x000e620008000800 */
[----:B------:R-:W2:Y:S08]  /*1250*/  S2UR UR4, SR_CgaCtaId ;  /* 0x00000000000479c3 */ /* 0x000eb00000008800 */
[----:B------:R-:W3:Y:S01]  /*1260*/  LDC R36, c[0x0][0xb24] ;  /* 0x0002c900ff247b82 */ /* 0x000ee20000000800 */
[----:B-1----:R-:W-:-:S09]  /*1270*/  UISETP.NE.AND UP1, UPT, UR6, 0x1, UPT ;  /* 0x000000010600788c */ /* 0x002fd2000bf25270 */
[----:B--2---:R-:W-:Y:S05]  /*1280*/  BRA.U UP1, `(.L_x_16) ;  /* 0x0000000101407547 */ /* 0x004fea000b800000 */
[----:B------:R-:W1:Y:S08]  /*1290*/  LDC.64 R4, c[0x0][0xb10] ;  /* 0x0002c400ff047b82 */ /* 0x000e700000000a00 */
[----:B------:R-:W2:Y:S08]  /*12a0*/  LDC.64 R2, c[0x0][0xb18] ;  /* 0x0002c600ff027b82 */ /* 0x000eb00000000a00 */
[----:B------:R-:W4:Y:S08]  /*12b0*/  LDC R6, c[0x0][0xb20] ;  /* 0x0002c800ff067b82 */ /* 0x000f300000000800 */
[----:B------:R-:W3:Y:S01]  /*12c0*/  LDC R7, c[0x0][0xb0c] ;  /* 0x0002c300ff077b82 */ /* 0x000ee20000000800 */
[----:B-1----:R-:W-:-:S05]  /*12d0*/  IMAD.HI.U32 R4, R22, R4, RZ ;  /* 0x0000000416047227 */ /* 0x002fca00078e00ff */
[----:B------:R-:W-:Y:S01]  /*12e0*/  SHF.R.U32.HI R4, RZ, R5, R4 ;  /* 0x00000005ff047219 */ /* 0x000fe20000011604 */
[----:B--2---:R-:W-:Y:S01]  /*12f0*/  IMAD.HI.U32 R3, R23, R3, RZ ;  /* 0x0000000317037227 */ /* 0x004fe200078e00ff */
[----:B------:R-:W-:-:S04]  /*1300*/  ISETP.NE.AND P0, PT, R2, 0x1, PT ;  /* 0x000000010200780c */ /* 0x000fc80003f05270 */
[----:B----4-:R-:W-:-:S04]  /*1310*/  SHF.R.U32.HI R3, RZ, R6, R3 ;  /* 0x00000006ff037219 */ /* 0x010fc80000011603 */
[----:B------:R-:W-:Y:S02]  /*1320*/  SEL R3, R23, R3, !P0 ;  /* 0x0000000317037207 */ /* 0x000fe40004000000 */
[----:B---3--:R-:W-:-:S04]  /*1330*/  ISETP.NE.AND P1, PT, R7, 0x1, PT ;  /* 0x000000010700780c */ /* 0x008fc80003f25270 */
[----:B------:R-:W-:-:S05]  /*1340*/  SEL R4, R22, R4, !P1 ;  /* 0x0000000416047207 */ /* 0x000fca0004800000 */
[----:B------:R-:W-:Y:S02]  /*1350*/  IMAD.IADD R5, R3, 0x1, -R4 ;  /* 0x0000000103057824 */ /* 0x000fe400078e0a04 */
[----:B------:R-:W-:Y:S02]  /*1360*/  IMAD.IADD R3, R4, 0x1, -R3 ;  /* 0x0000000104037824 */ /* 0x000fe400078e0a03 */
[----:B------:R-:W-:Y:S02]  /*1370*/  IMAD R22, R5, R7, R22 ;  /* 0x0000000705167224 */ /* 0x000fe400078e0216 */
[----:B------:R-:W-:-:S07]  /*1380*/  IMAD R23, R3, R2, R23 ;  /* 0x0000000203177224 */ /* 0x000fce00078e0217 */
.L_x_16:
[----:B------:R-:W-:Y:S01]  /*1390*/  BAR.SYNC.DEFER_BLOCKING 0x0 ;  /* 0x0000000000007b1d */ /* 0x000fe20000010000 */
[----:B------:R-:W-:Y:S01]  /*13a0*/  UISETP.NE.AND UP1, UPT, UR8, 0x2, UPT ;  /* 0x000000020800788c */ /* 0x000fe2000bf25270 */
[----:B------:R-:W-:Y:S02]  /*13b0*/  ISETP.NE.OR P5, PT, R0, 0x2, !P5 ;  /* 0x000000020000780c */ /* 0x000fe40006fa5670 */
[----:B------:R-:W-:-:S06]  /*13c0*/  LOP3.LUT R2, R121, 0x1f, RZ, 0xc0, !PT ;  /* 0x0000001f79027812 */ /* 0x000fcc00078ec0ff */
[----:B------:R-:W-:Y:S05]  /*13d0*/  BRA.U UP1, `(.L_x_17) ;  /* 0x0000001101e87547 */ /* 0x000fea000b800000 */
[----:B------:R-:W1:Y:S01]  /*13e0*/  LDCU UR14, c[0x0][0x38c] ;  /* 0x00007180ff0e77ac */ /* 0x000e620008000800 */
[----:B------:R-:W2:Y:S01]  /*13f0*/  LDC R8, c[0x0][0x370] ;  /* 0x0000dc00ff087b82 */ /* 0x000ea20000000800 */
[----:B------:R-:W-:Y:S01]  /*1400*/  HFMA2 R14, -RZ, RZ, 0, 0 ;  /* 0x00000000ff0e7431 */ /* 0x000fe200000001ff */
[----:B------:R-:W-:Y:S01]  /*1410*/  ISETP.EQ.OR P4, PT, R2, RZ, P5 ;  /* 0x000000ff0200720c */ /* 0x000fe20002f82670 */
[----:B------:R-:W-:Y:S01]  /*1420*/  IMAD.MOV.U32 R15, RZ, RZ, 0x1 ;  /* 0x00000001ff0f7424 */ /* 0x000fe200078e00ff */
[----:B------:R-:W-:Y:S01]  /*1430*/  CS2R R12, SRZ ;  /* 0x00000000000c7805 */ /* 0x000fe2000001ff00 */
[----:B------:R-:W-:Y:S01]  /*1440*/  IMAD.MOV.U32 R11, RZ, RZ, 0x1 ;  /* 0x00000001ff0b7424 */ /* 0x000fe200078e00ff */
[----:B------:R-:W4:Y:S02]  /*1450*/  LDCU.64 UR22, c[0x0][0x348] ;  /* 0x00006900ff1677ac */ /* 0x000f240008000a00 */
[----:B------:R-:W2:Y:S01]  /*1460*/  LDC R0, c[0x0][0x374] ;  /* 0x0000dd00ff007b82 */ /* 0x000ea20000000800 */
[----:B------:R-:W-:Y:S01]  /*1470*/  UMOV UR7, URZ ;  /* 0x000000ff00077c82 */ /* 0x000fe20008000000 */
[----:B-1----:R-:W-:-:S04]  /*1480*/  UIADD3 UR6, UPT, UPT, UR14, 0x3f, URZ ;  /* 0x0000003f0e067890 */ /* 0x002fc8000fffe0ff */
[----:B------:R-:W-:-:S04]  /*1490*/  USHF.R.S32.HI UR5, URZ, 0x1f, UR6 ;  /* 0x0000001fff057899 */ /* 0x000fc80008011406 */
[----:B------:R-:W-:-:S04]  /*14a0*/  ULEA.HI UR5, UR5, UR6, URZ, 0x6 ;  /* 0x0000000605057291 */ /* 0x000fc8000f8f30ff */
[----:B------:R-:W-:Y:S02]  /*14b0*/  USHF.R.S32.HI UR21, URZ, 0x6, UR5 ;  /* 0x00000006ff157899 */ /* 0x000fe40008011405 */
[----:B------:R-:W-:Y:S02]  /*14c0*/  UIADD3 UR5, UPT, UPT, UR14, -0x1, URZ ;  /* 0xffffffff0e057890 */ /* 0x000fe4000fffe0ff */
[----:B------:R-:W-:Y:S02]  /*14d0*/  UISETP.LT.U32.AND UP0, UPT, UR21, 0x8, UPT ;  /* 0x000000081500788c */ /* 0x000fe4000bf01070 */
[----:B------:R-:W-:Y:S02]  /*14e0*/  UISETP.GE.U32.AND UP1, UPT, UR5, -0x7f, UPT ;  /* 0xffffff810500788c */ /* 0x000fe4000bf26070 */
[----:B------:R-:W-:Y:S02]  /*14f0*/  USEL UR15, UR21, 0x8, UP0 ;  /* 0x00000008150f7887 */ /* 0x000fe40008000000 */
[----:B------:R-:W-:-:S02]  /*1500*/  UIADD3 UR14, UPT, UPT, UR14, 0x7e, URZ ;  /* 0x0000007e0e0e7890 */ /* 0x000fc4000fffe0ff */
[----:B------:R-:W-:Y:S02]  /*1510*/  UIADD3 UR6, UPT, UPT, UR15, -0x1, URZ ;  /* 0xffffffff0f067890 */ /* 0x000fe4000fffe0ff */
[----:B------:R-:W-:-:S03]  /*1520*/  UIADD3 UR13, UPT, UPT, UR21, -UR15, URZ ;  /* 0x8000000f150d7290 */ /* 0x000fc6000fffe0ff */
[----:B------:R-:W-:-:S04]  /*1530*/  @UP1 UIADD3 UR6, UPT, UPT, UR15, URZ, URZ ;  /* 0x000000ff0f061290 */ /* 0x000fc8000fffe0ff */
[----:B----4-:R-:W-:-:S12]  /*1540*/  UIADD3 UR6, UPT, UPT, UR6, 0x1, URZ ;  /* 0x0000000106067890 */ /* 0x010fd8000fffe0ff */
.L_x_35:
[----:B------:R-:W-:Y:S01]  /*1550*/  UISETP.NE.AND UP0, UPT, UR4, URZ, UPT ;  /* 0x000000ff0400728c */ /* 0x000fe2000bf05270 */
[----:B------:R-:W1:Y:S08]  /*1560*/  S2UR UR4, SR_CgaCtaId ;  /* 0x00000000000479c3 */ /* 0x000e700000008800 */
[----:B------:R-:W-:Y:S05]  /*1570*/  BRA.U UP0, `(.L_x_18) ;  /* 0x0000000100347547 */ /* 0x000fea000b800000 */
[----:B------:R-:W4:Y:S01]  /*1580*/  S2R R2, SR_CgaCtaId ;  /* 0x0000000000027919 */ /* 0x000f220000008800 */
[----:B------:R-:W-:-:S04]  /*1590*/  MOV R3, 0x400 ;  /* 0x0000040000037802 */ /* 0x000fc80000000f00 */
[----:B----4-:R-:W-:Y:S02]  /*15a0*/  LEA R2, R2, R3, 0x18 ;  /* 0x0000000302027211 */ /* 0x010fe400078ec0ff */
[----:B------:R-:W-:-:S03]  /*15b0*/  SHF.L.U32 R3, R11, 0x1f, RZ ;  /* 0x0000001f0b037819 */ /* 0x000fc600000006ff */
[----:B------:R-:W-:-:S04]  /*15c0*/  IMAD R2, R12, 0x8, R2 ;  /* 0x000000080c027824 */ /* 0x000fc800078e0202 */
[----:B------:R-:W4:Y:S02]  /*15d0*/  SYNCS.PHASECHK.TRANS64.TRYWAIT P0, [R2+URZ+0x130], R3 ;  /* 0x00013003020075a7 */ /* 0x000f2400080011ff */
[----:B----4-:R-:W-:Y:S05]  /*15e0*/  @!P0 BRA `(.L_x_19) ;  /* 0x0000008400d08947 */ /* 0x010fea0003800000 */
.L_x_212:
[----:B------:R-:W-:Y:S01]  /*15f0*/  VIADD R12, R12, 0x1 ;  /* 0x000000010c0c7836 */ /* 0x000fe20000000000 */
[----:B------:R4:W-:Y:S04]  /*1600*/  SYNCS.ARRIVE.TRANS64.A1T0 RZ, [R2+URZ+0x120], RZ ;  /* 0x000120ff02ff79a7 */ /* 0x0009e800081000ff */
[----:B------:R-:W-:-:S04]  /*1610*/  ISETP.NE.AND P0, PT, R12, 0x2, PT ;  /* 0x000000020c00780c */ /* 0x000fc80003f05270 */
[----:B------:R-:W-:Y:S02]  /*1620*/  SEL R12, R12, RZ, P0 ;  /* 0x000000ff0c0c7207 */ /* 0x000fe40000000000 */
[----:B----4-:R-:W-:-:S04]  /*1630*/  SEL R2, RZ, 0x1, P0 ;  /* 0x00000001ff027807 */ /* 0x010fc80000000000 */
[----:B------:R-:W-:-:S07]  /*1640*/  LOP3.LUT R11, R11, R2, RZ, 0x3c, !PT ;  /* 0x000000020b0b7212 */ /* 0x000fce00078e3cff */
.L_x_18:
[----:B------:R-:W-:Y:S01]  /*1650*/  UMOV UR5, 0x400 ;  /* 0x0000040000057882 */ /* 0x000fe20000000000 */
[----:B------:R-:W-:Y:S01]  /*1660*/  SHF.L.U32 R2, R15, 0x1f, RZ ;  /* 0x0000001f0f027819 */ /* 0x000fe200000006ff */
[----:B-1----:R-:W-:Y:S01]  /*1670*/  ULEA UR5, UR4, UR5, 0x18 ;  /* 0x0000000504057291 */ /* 0x002fe2000f8ec0ff */
[----:B------:R-:W-:Y:S01]  /*1680*/  R2UR UR35, R22 ;  /* 0x00000000162372ca */ /* 0x000fe200000e0000 */
[----:B------:R-:W-:Y:S01]  /*1690*/  UISETP.GE.U32.AND UP0, UPT, UR14, 0x7f, UPT ;  /* 0x0000007f0e00788c */ /* 0x000fe2000bf06070 */
[----:B------:R-:W-:Y:S01]  /*16a0*/  R2UR UR11, R23 ;  /* 0x00000000170b72ca */ /* 0x000fe200000e0000 */
[----:B------:R-:W-:Y:S01]  /*16b0*/  ULEA UR8, UR7, UR5, 0x3 ;  /* 0x0000000507087291 */ /* 0x000fe2000f8e18ff */
[----:B------:R-:W-:-:S08]  /*16c0*/  UMOV UR25, URZ ;  /* 0x000000ff00197c82 */ /* 0x000fd00008000000 */
[----:B------:R1:W4:Y:S01]  /*16d0*/  SYNCS.PHASECHK.TRANS64.TRYWAIT P0, [UR8+0x40], R2 ;  /* 0x00004002ff0075a7 */ /* 0x0003220008001108 */
[----:B------:R-:W-:Y:S02]  /*16e0*/  USHF.L.U32 UR35, UR35, 0x7, URZ ;  /* 0x0000000723237899 */ /* 0x000fe400080006ff */
[----:B------:R-:W-:Y:S01]  /*16f0*/  USHF.L.U32 UR11, UR11, 0x6, URZ ;  /* 0x000000060b0b7899 */ /* 0x000fe200080006ff */
[----:B------:R-:W-:Y:S11]  /*1700*/  BRA.U !UP0, `(.L_x_20) ;  /* 0x0000000108a87547 */ /* 0x000ff6000b800000 */
[----:B------:R-:W-:Y:S01]  /*1710*/  UMOV UR16, URZ ;  /* 0x000000ff00107c82 */ /* 0x000fe20008000000 */
[----:B------:R-:W-:-:S05]  /*1720*/  UMOV UR17, UR7 ;  /* 0x0000000700117c82 */ /* 0x000fca0008000000 */
.L_x_25:
[----:B-1----:R-:W-:Y:S01]  /*1730*/  ULEA UR33, UR17, UR5, 0x3 ;  /* 0x0000000511217291 */ /* 0x002fe2000f8e18ff */
[----:B----4-:R-:W-:Y:S01]  /*1740*/  @!P5 MOV R3, 0x6000 ;  /* 0x000060000003d802 */ /* 0x010fe20000000f00 */
[----:B----4-:R-:W-:Y:S10]  /*1750*/  @P0 BRA `(.L_x_21) ;  /* 0x00000000000c0947 */ /* 0x010ff40003800000 */
[----:B------:R-:W-:-:S04]  /*1760*/  SHF.L.U32 R4, R15, 0x1f, RZ ;  /* 0x0000001f0f047819 */ /* 0x000fc800000006ff */
[----:B------:R-:W4:Y:S02]  /*1770*/  SYNCS.PHASECHK.TRANS64.TRYWAIT P0, [UR33+0x40], R4 ;  /* 0x00004004ff0075a7 */ /* 0x000f240008001121 */
[----:B----4-:R-:W-:Y:S05]  /*1780*/  @!P0 BRA `(.L_x_22) ;  /* 0x00000084007c8947 */ /* 0x010fea0003800000 */
.L_x_21:
[----:B------:R4:W-:Y:S01]  /*1790*/  @!P5 SYNCS.ARRIVE.TRANS64 RZ, [UR33], R3 ;  /* 0x00000003ffffd9a7 */ /* 0x0009e20008000021 */
[----:B------:R-:W-:Y:S04]  /*17a0*/  BSSY.RECONVERGENT B0, `(.L_x_23) ;  /* 0x0000003000007945 */ /* 0x000fe80003800200 */
[----:B------:R-:W-:Y:S05]  /*17b0*/  @P4 BRA `(.L_x_24) ;  /* 0x0000000000044947 */ /* 0x000fea0003800000 */
[----:B------:R-:W-:Y:S05]  /*17c0*/  BPT.TRAP 0x1 ;  /* 0x000000040000795c */ /* 0x000fea0000300000 */
.L_x_24:
[----:B------:R-:W-:Y:S05]  /*17d0*/  BSYNC.RECONVERGENT B0 ;  /* 0x0000000000007941 */ /* 0x000fea0003800200 */
.L_x_23:
[----:B------:R-:W-:Y:S02]  /*17e0*/  UIADD3 UR7, UPT, UPT, UR17, 0x1, URZ ;  /* 0x0000000111077890 */ /* 0x000fe4000fffe0ff */
[----:B------:R-:W-:Y:S02]  /*17f0*/  ULEA UR32, UR17, UR5, 0xe ;  /* 0x0000000511207291 */ /* 0x000fe4000f8e70ff */
[----:B------:R-:W-:Y:S02]  /*1800*/  UISETP.NE.AND UP0, UPT, UR7, 0x8, UPT ;  /* 0x000000080700788c */ /* 0x000fe4000bf05270 */
[----:B------:R-:W-:Y:S02]  /*1810*/  UIADD3 UR28, UP1, UPT, UR22, 0x80, URZ ;  /* 0x00000080161c7890 */ /* 0x000fe4000ff3e0ff */
[----:B------:R-:W-:Y:S02]  /*1820*/  USEL UR9, URZ, 0x1, UP0 ;  /* 0x00000001ff097887 */ /* 0x000fe40008000000 */
[----:B------:R-:W-:-:S02]  /*1830*/  USEL UR7, UR7, URZ, UP0 ;  /* 0x000000ff07077287 */ /* 0x000fc40008000000 */
[----:B------:R-:W-:Y:S02]  /*1840*/  UIADD3 UR26, UP0, UPT, UR22, 0x180, URZ ;  /* 0x00000180161a7890 */ /* 0x000fe4000ff1e0ff */
[----:B------:R-:W-:Y:S01]  /*1850*/  ULEA UR8, UR7, UR5, 0x3 ;  /* 0x0000000507087291 */ /* 0x000fe2000f8e18ff */
[----:B------:R-:W-:Y:S01]  /*1860*/  LOP3.LUT R15, R15, UR9, RZ, 0x3c, !PT ;  /* 0x000000090f0f7c12 */ /* 0x000fe2000f8e3cff */
[----:B------:R-:W-:Y:S02]  /*1870*/  USHF.L.U32 UR34, UR16, 0x6, URZ ;  /* 0x0000000610227899 */ /* 0x000fe400080006ff */
[----:B------:R-:W-:Y:S01]  /*1880*/  UIADD3.X UR29, UPT, UPT, URZ, UR23, URZ, UP1, !UPT ;  /* 0x00000017ff1d7290 */ /* 0x000fe20008ffe4ff */
[----:B-1----:R-:W-:Y:S01]  /*1890*/  SHF.L.U32 R2, R15, 0x1f, RZ ;  /* 0x0000001f0f027819 */ /* 0x002fe200000006ff */
[----:B------:R-:W-:Y:S02]  /*18a0*/  UIADD3 UR32, UPT, UPT, UR32, 0x6400, URZ ;  /* 0x0000640020207890 */ /* 0x000fe4000fffe0ff */
[----:B------:R-:W-:Y:S01]  /*18b0*/  UIADD3.X UR27, UPT, UPT, URZ, UR23, URZ, UP0, !UPT ;  /* 0x00000017ff1b7290 */ /* 0x000fe200087fe4ff */
[----:B------:R1:W1:Y:S01]  /*18c0*/  SYNCS.PHASECHK.TRANS64.TRYWAIT P0, [UR8+0x40], R2 ;  /* 0x00004002ff0075a7 */ /* 0x0002620008001108 */
[----:B------:R-:W-:Y:S01]  /*18d0*/  ULEA UR8, UR17, UR5, 0xd ;  /* 0x0000000511087291 */ /* 0x000fe2000f8e68ff */
[----:B------:R-:W-:Y:S01]  /*18e0*/  UMOV UR18, 0x0 ;  /* 0x0000000000127882 */ /* 0x000fe20000000000 */
[----:B------:R-:W-:-:S02]  /*18f0*/  UMOV UR19, 0x10000000 ;  /* 0x1000000000137882 */ /* 0x000fc40000000000 */
[----:B------:R-:W-:Y:S01]  /*1900*/  UIADD3 UR8, UPT, UPT, UR8, 0x26400, URZ ;  /* 0x0002640008087890 */ /* 0x000fe2000fffe0ff */
[----:B------:R1:W-:Y:S01]  /*1910*/  UTMALDG.3D [UR32], [UR28], desc[UR18] ;  /* 0x000012201c0075b4 */ /* 0x0003e20008011000 */
[----:B------:R-:W-:Y:S01]  /*1920*/  UMOV UR12, UR36 ;  /* 0x00000024000c7c82 */ /* 0x000fe20008000000 */
[----:B------:R-:W-:Y:S01]  /*1930*/  UMOV UR9, UR33 ;  /* 0x0000002100097c82 */ /* 0x000fe20008000000 */
[----:B------:R-:W-:Y:S01]  /*1940*/  UMOV UR10, UR34 ;  /* 0x00000022000a7c82 */ /* 0x000fe20008000000 */
[----:B------:R-:W-:Y:S01]  /*1950*/  UIADD3 UR16, UPT, UPT, UR16, 0x1, URZ ;  /* 0x0000000110107890 */ /* 0x000fe2000fffe0ff */
[----:B------:R-:W-:Y:S01]  /*1960*/  UMOV UR25, UR6 ;  /* 0x0000000600197c82 */ /* 0x000fe20008000000 */
[----:B------:R-:W-:Y:S02]  /*1970*/  UMOV UR17, UR7 ;  /* 0x0000000700117c82 */ /* 0x000fe40008000000 */
[----:B------:R1:W-:Y:S01]  /*1980*/  UTMALDG.3D [UR8], [UR26], desc[UR18] ;  /* 0x000012081a0075b4 */ /* 0x0003e20008011000 */
[----:B------:R-:W-:-:S09]  /*1990*/  UISETP.NE.AND UP0, UPT, UR16, UR6, UPT ;  /* 0x000000061000728c */ /* 0x000fd2000bf05270 */
[----:B------:R-:W-:Y:S05]  /*19a0*/  BRA.U UP0, `(.L_x_25) ;  /* 0xfffffffd00607547 */ /* 0x000fea000b83ffff */
.L_x_20:
[----:B-1--4-:R-:W-:Y:S01]  /*19b0*/  PLOP3.LUT P0, PT, PT, PT, UP3, 0x80, 0x8 ;  /* 0x000000000008781c */ /* 0x012fe20003f0f038 */
[----:B------:R-:W-:Y:S01]  /*19c0*/  ULEA UR8, UR7, UR5, 0x3 ;  /* 0x0000000507087291 */ /* 0x000fe2000f8e18ff */
[----:B------:R-:W-:Y:S01]  /*19d0*/  SHF.L.U32 R2, R15, 0x1f, RZ ;  /* 0x0000001f0f027819 */ /* 0x000fe200000006ff */
[----:B------:R-:W-:-:S10]  /*19e0*/  UISETP.GT.AND UP0, UPT, UR21, UR15, UPT ;  /* 0x0000000f1500728c */ /* 0x000fd4000bf04270 */
[----:B------:R-:W-:Y:S01]  /*19f0*/  @!P0 SYNCS.ARRIVE.TRANS64.A1T0 RZ, [UR5+0xb8], RZ ;  /* 0x0000b8ffffff89a7 */ /* 0x000fe20008100005 */
[----:B------:R1:W4:Y:S01]  /*1a00*/  SYNCS.PHASECHK.TRANS64.TRYWAIT P0, [UR8+0x40], R2 ;  /* 0x00004002ff0075a7 */ /* 0x0003220008001108 */
[----:B------:R-:W-:Y:S05]  /*1a10*/  BRA.U !UP0, `(.L_x_26) ;  /* 0x0000000108ac7547 */ /* 0x000fea000b800000 */
[----:B------:R-:W-:Y:S01]  /*1a20*/  UIADD3 UR24, UPT, UPT, UR13, UR25, URZ ;  /* 0x000000190d187290 */ /* 0x000fe2000fffe0ff */
[----:B------:R-:W-:-:S11]  /*1a30*/  UMOV UR32, UR7 ;  /* 0x0000000700207c82 */ /* 0x000fd60008000000 */
.L_x_31:
[----:B-1----:R-:W-:Y:S01]  /*1a40*/  ULEA UR17, UR32, UR5, 0x3 ;  /* 0x0000000520117291 */ /* 0x002fe2000f8e18ff */
[----:B----4-:R-:W-:Y:S01]  /*1a50*/  @!P5 MOV R3, 0x6000 ;  /* 0x000060000003d802 */ /* 0x010fe20000000f00 */
[----:B----4-:R-:W-:Y:S10]  /*1a60*/  @P0 BRA `(.L_x_27) ;  /* 0x00000000000c0947 */ /* 0x010ff40003800000 */
[----:B------:R-:W-:-:S04]  /*1a70*/  SHF.L.U32 R4, R15, 0x1f, RZ ;  /* 0x0000001f0f047819 */ /* 0x000fc800000006ff */
[----:B------:R-:W4:Y:S02]  /*1a80*/  SYNCS.PHASECHK.TRANS64.TRYWAIT P0, [UR17+0x40], R4 ;  /* 0x00004004ff0075a7 */ /* 0x000f240008001111 */
[----:B----4-:R-:W-:Y:S05]  /*1a90*/  @!P0 BRA `(.L_x_28) ;  /* 0x0000008000d08947 */ /* 0x010fea0003800000 */
.L_x_27:
[----:B------:R4:W-:Y:S01]  /*1aa0*/  @!P5 SYNCS.ARRIVE.TRANS64 RZ, [UR17], R3 ;  /* 0x00000003ffffd9a7 */ /* 0x0009e20008000011 */
[----:B------:R-:W-:Y:S04]  /*1ab0*/  BSSY.RECONVERGENT B0, `(.L_x_29) ;  /* 0x0000003000007945 */ /* 0x000fe80003800200 */
[----:B------:R-:W-:Y:S05]  /*1ac0*/  @P4 BRA `(.L_x_30) ;  /* 0x0000000000044947 */ /* 0x000fea0003800000 */
[----:B------:R-:W-:Y:S05]  /*1ad0*/  BPT.TRAP 0x1 ;  /* 0x000000040000795c */ /* 0x000fea0000300000 */
.L_x_30:
[----:B------:R-:W-:Y:S05]  /*1ae0*/  BSYNC.RECONVERGENT B0 ;  /* 0x0000000000007941 */ /* 0x000fea0003800200 */
.L_x_29:
        /* <DEDUP_REMOVED lines=10> */
[----:B------:R-:W-:Y:S01]  /*1b90*/  UIADD3 UR16, UPT, UPT, UR16, 0x6400, URZ ;  /* 0x0000640010107890 */ /* 0x000fe2000fffe0ff */
[----:B-1----:R-:W-:Y:S01]  /*1ba0*/  SHF.L.U32 R2, R15, 0x1f, RZ ;  /* 0x0000001f0f027819 */ /* 0x002fe200000006ff */
[----:B------:R-:W-:Y:S02]  /*1bb0*/  UIADD3.X UR31, UPT, UPT, URZ, UR23, URZ, UP1, !UPT ;  /* 0x00000017ff1f7290 */ /* 0x000fe40008ffe4ff */
[----:B------:R-:W-:Y:S01]  /*1bc0*/  UIADD3.X UR29, UPT, UPT, URZ, UR23, URZ, UP0, !UPT ;  /* 0x00000017ff1d7290 */ /* 0x000fe200087fe4ff */
[----:B------:R1:W1:Y:S01]  /*1bd0*/  SYNCS.PHASECHK.TRANS64.TRYWAIT P0, [UR8+0x40], R2 ;  /* 0x00004002ff0075a7 */ /* 0x0002620008001108 */
[----:B------:R-:W-:Y:S01]  /*1be0*/  ULEA UR8, UR32, UR5, 0xd ;  /* 0x0000000520087291 */ /* 0x000fe2000f8e68ff */
[----:B------:R-:W-:Y:S01]  /*1bf0*/  UMOV UR26, 0x0 ;  /* 0x00000000001a7882 */ /* 0x000fe20000000000 */
[----:B------:R-:W-:-:S02]  /*1c00*/  UMOV UR27, 0x10000000 ;  /* 0x10000000001b7882 */ /* 0x000fc40000000000 */
[----:B------:R-:W-:Y:S01]  /*1c10*/  UIADD3 UR8, UPT, UPT, UR8, 0x26400, URZ ;  /* 0x0002640008087890 */ /* 0x000fe2000fffe0ff */
[----:B------:R-:W-:Y:S01]  /*1c20*/  UMOV UR19, UR35 ;  /* 0x0000002300137c82 */ /* 0x000fe20008000000 */
[----:B------:R-:W-:Y:S01]  /*1c30*/  UMOV UR20, UR36 ;  /* 0x0000002400147c82 */ /* 0x000fe20008000000 */
[----:B------:R-:W-:Y:S01]  /*1c40*/  UMOV UR12, UR36 ;  /* 0x00000024000c7c82 */ /* 0x000fe20008000000 */
[----:B------:R-:W-:Y:S01]  /*1c50*/  UMOV UR9, UR17 ;  /* 0x0000001100097c82 */ /* 0x000fe20008000000 */
[----:B------:R-:W-:Y:S01]  /*1c60*/  UMOV UR10, UR18 ;  /* 0x00000012000a7c82 */ /* 0x000fe20008000000 */
[----:B------:R1:W-:Y:S01]  /*1c70*/  UTMALDG.3D [UR16], [UR30], desc[UR26] ;  /* 0x00001a101e0075b4 */ /* 0x0003e20008011000 */
[----:B------:R-:W-:Y:S01]  /*1c80*/  UIADD3 UR25, UPT, UPT, UR25, 0x1, URZ ;  /* 0x0000000119197890 */ /* 0x000fe2000fffe0ff */
[----:B------:R-:W-:-:S03]  /*1c90*/  UMOV UR32, UR7 ;  /* 0x0000000700207c82 */ /* 0x000fc60008000000 */
[----:B------:R-:W-:Y:S01]  /*1ca0*/  UISETP.NE.AND UP0, UPT, UR25, UR24, UPT ;  /* 0x000000181900728c */ /* 0x000fe2000bf05270 */
[----:B------:R1:W-:Y:S08]  /*1cb0*/  UTMALDG.3D [UR8], [UR28], desc[UR26] ;  /* 0x00001a081c0075b4 */ /* 0x0003f00008011000 */
[----:B------:R-:W-:Y:S05]  /*1cc0*/  BRA.U UP0, `(.L_x_31) ;  /* 0xfffffffd005c7547 */ /* 0x000fea000b83ffff */
.L_x_26:
[C---:B-1----:R-:W-:Y:S01]  /*1cd0*/  LEA R2, R14.reuse, UR5, 0x3 ;  /* 0x000000050e027c11 */ /* 0x042fe2000f8e18ff */
[----:B------:R-:W-:Y:S01]  /*1ce0*/  NOP ;  /* 0x0000000000007918 */ /* 0x000fe20000000000 */
[----:B----4-:R-:W-:Y:S02]  /*1cf0*/  SHF.L.U32 R3, R13, 0x1f, RZ ;  /* 0x0000001f0d037819 */ /* 0x010fe400000006ff */
[----:B------:R-:W-:Y:S02]  /*1d00*/  LEA R4, R14, UR5, 0x4 ;  /* 0x000000050e047c11 */ /* 0x000fe4000f8e20ff */
[----:B------:R-:W1:Y:S02]  /*1d10*/  SYNCS.PHASECHK.TRANS64.TRYWAIT P0, [R2+URZ+0xc0], R3 ;  /* 0x0000c003020075a7 */ /* 0x000e6400080011ff */
[----:B-1----:R-:W-:Y:S05]  /*1d20*/  @!P0 BRA `(.L_x_32) ;  /* 0x0000008000448947 */ /* 0x002fea0003800000 */
.L_x_215:
[----:B------:R-:W4:Y:S01]  /*1d30*/  LDS.128 R4, [R4+0x150] ;  /* 0x0001500004047984 */ /* 0x000f220000000c00 */
[----:B---3--:R-:W-:Y:S01]  /*1d40*/  ISETP.GE.AND P0, PT, R36, 0x1, PT ;  /* 0x000000012400780c */ /* 0x008fe20003f06270 */
[----:B-1----:R-:W-:Y:S01]  /*1d50*/  VIADD R2, R2, 0xd0 ;  /* 0x000000d002027836 */ /* 0x002fe20000000000 */
[----:B------:R-:W-:Y:S01]  /*1d60*/  @!PT LDS RZ, [RZ] ;  /* 0x00000000fffff984 */ /* 0x000fe20000000800 */
[----:B------:R-:W-:Y:S01]  /*1d70*/  @!PT LDS RZ, [RZ] ;  /* 0x00000000fffff984 */ /* 0x000fe20000000800 */
[----:B------:R-:W-:Y:S01]  /*1d80*/  @!PT LDS RZ, [RZ] ;  /* 0x00000000fffff984 */ /* 0x000fe20000000800 */
[----:B------:R-:W-:Y:S01]  /*1d90*/  @!PT LDS RZ, [RZ] ;  /* 0x00000000fffff984 */ /* 0x000fe20000000800 */
[----:B------:R1:W-:Y:S06]  /*1da0*/  MEMBAR.ALL.CTA ;  /* 0x0000000000007992 */ /* 0x0003ec0000008000 */
[----:B-1----:R-:W1:Y:S01]  /*1db0*/  FENCE.VIEW.ASYNC.S ;  /* 0x00000000000073c6 */ /* 0x002e620000000000 */
[----:B------:R-:W-:-:S04]  /*1dc0*/  PRMT R2, RZ, 0x654, R2 ;  /* 0x00000654ff027816 */ /* 0x000fc80000000002 */
[----:B-1----:R1:W-:Y:S01]  /*1dd0*/  SYNCS.ARRIVE.TRANS64.RED.A1T0 RZ, [R2+URZ], RZ ;  /* 0x000000ff02ff79a7 */ /* 0x0023e200081004ff */
[----:B----4-:R-:W-:-:S13]  /*1de0*/  LOP3.LUT P2, RZ, R6, 0x1, RZ, 0xc0, !PT ;  /* 0x0000000106ff7812 */ /* 0x010fda000784c0ff */
[----:B------:R-:W-:Y:S01]  /*1df0*/  @P2 SHF.R.U32.HI R3, RZ, 0x10, R5 ;  /* 0x00000010ff032819 */ /* 0x000fe20000011605 */
[----:B------:R-:W-:Y:S01]  /*1e00*/  VOTEU.ANY UP0, P2 ;  /* 0x0000000000ff7886 */ /* 0x000fe20001000100 */
[----:B------:R-:W-:Y:S02]  /*1e10*/  @P2 MOV R10, R4 ;  /* 0x00000004000a2202 */ /* 0x000fe40000000f00 */
[----:B------:R-:W-:Y:S02]  /*1e20*/  @P2 R2UR.BROADCAST UR8, R3 ;  /* 0x00000000030822ca */ /* 0x000fe400008e0000 */
[----:B------:R-:W-:-:S11]  /*1e30*/  @P2 LOP3.LUT R9, R5, 0xffff, RZ, 0xc0, !PT ;  /* 0x0000ffff05092812 */ /* 0x000fd600078ec0ff */
[----:B------:R-:W-:Y:S01]  /*1e40*/  @UP0 UMOV UR36, UR8 ;  /* 0x0000000800240c82 */ /* 0x000fe20008000000 */
[----:B-1----:R-:W-:Y:S05]  /*1e50*/  @!P0 BRA `(.L_x_33) ;  /* 0x0000000000b88947 */ /* 0x002fea0003800000 */
[----:B------:R-:W2:Y:S01]  /*1e60*/  LDC.64 R4, c[0x0][0xb18] ;  /* 0x0002c600ff047b82 */ /* 0x000ea20000000a00 */
[----:B------:R-:W-:-:S07]  /*1e70*/  ISETP.NE.AND P3, PT, R36, 0x1, PT ;  /* 0x000000012400780c */ /* 0x000fce0003f65270 */
[----:B------:R-:W1:Y:S08]  /*1e80*/  LDC.64 R6, c[0x0][0xb10] ;  /* 0x0002c400ff067b82 */ /* 0x000e700000000a00 */
[----:B------:R-:W3:Y:S08]  /*1e90*/  LDC R16, c[0x0][0xb20] ;  /* 0x0002c800ff107b82 */ /* 0x000ef00000000800 */
[----:B------:R-:W4:Y:S01]  /*1ea0*/  LDC R17, c[0x0][0xb0c] ;  /* 0x0002c300ff117b82 */ /* 0x000f220000000800 */
[----:B--2---:R-:W-:Y:S01]  /*1eb0*/  IMAD.HI.U32 R19, R0, R5, RZ ;  /* 0x0000000500137227 */ /* 0x004fe200078e00ff */
[----:B------:R-:W-:-:S03]  /*1ec0*/  ISETP.NE.AND P0, PT, R4, 0x1, PT ;  /* 0x000000010400780c */ /* 0x000fc60003f05270 */
[----:B------:R-:W-:-:S03]  /*1ed0*/  IMAD.HI.U32 R5, R9, R5, RZ ;  /* 0x0000000509057227 */ /* 0x000fc600078e00ff */
[----:B------:R-:W2:Y:S01]  /*1ee0*/  LDC.64 R2, c[0x0][0xb28] ;  /* 0x0002ca00ff027b82 */ /* 0x000ea20000000a00 */
[----:B-1----:R-:W-:-:S04]  /*1ef0*/  IMAD.HI.U32 R20, R8, R6, RZ ;  /* 0x0000000608147227 */ /* 0x002fc800078e00ff */
[----:B------:R-:W-:Y:S01]  /*1f00*/  IMAD.HI.U32 R21, R10, R6, RZ ;  /* 0x000000060a157227 */ /* 0x000fe200078e00ff */
[----:B------:R-:W-:Y:S02]  /*1f10*/  SHF.R.U32.HI R20, RZ, R7, R20 ;  /* 0x00000007ff147219 */ /* 0x000fe40000011614 */
[-C--:B---3--:R-:W-:Y:S02]  /*1f20*/  SHF.R.U32.HI R19, RZ, R16.reuse, R19 ;  /* 0x00000010ff137219 */ /* 0x088fe40000011613 */
[----:B------:R-:W-:Y:S02]  /*1f30*/  SHF.R.U32.HI R5, RZ, R16, R5 ;  /* 0x00000010ff057219 */ /* 0x000fe40000011605 */
[----:B------:R-:W-:Y:S02]  /*1f40*/  SEL R19, R0, R19, !P0 ;  /* 0x0000001300137207 */ /* 0x000fe40004000000 */
[----:B------:R-:W-:Y:S02]  /*1f50*/  SHF.R.U32.HI R21, RZ, R7, R21 ;  /* 0x00000007ff157219 */ /* 0x000fe40000011615 */
[----:B----4-:R-:W-:-:S02]  /*1f60*/  ISETP.NE.AND P1, PT, R17, 0x1, PT ;  /* 0x000000011100780c */ /* 0x010fc40003f25270 */
[----:B------:R-:W-:Y:S02]  /*1f70*/  SEL R5, R9, R5, !P0 ;  /* 0x0000000509057207 */ /* 0x000fe40004000000 */
[----:B------:R-:W-:Y:S02]  /*1f80*/  SEL R20, R8, R20, !P1 ;  /* 0x0000001408147207 */ /* 0x000fe40004800000 */
[----:B------:R-:W-:Y:S01]  /*1f90*/  SEL R21, R10, R21, !P1 ;  /* 0x000000150a157207 */ /* 0x000fe20004800000 */
[----:B--2---:R-:W-:-:S04]  /*1fa0*/  IMAD.HI.U32 R18, R19, R2, RZ ;  /* 0x0000000213127227 */ /* 0x004fc800078e00ff */
        /* <DEDUP_REMOVED lines=10> */
[----:B------:R-:W-:-:S04]  /*2050*/  @!P0 IMAD.HI.U32 R7, R21, R2, RZ ;  /* 0x0000000215078227 */ /* 0x000fc800078e00ff */
[----:B------:R-:W-:Y:S01]  /*2060*/  IMAD.MOV R2, RZ, RZ, -R6 ;  /* 0x000000ffff027224 */ /* 0x000fe200078e0a06 */
[----:B------:R-:W-:Y:S02]  /*2070*/  @!P0 SHF.R.U32.HI R3, RZ, R3, R7 ;  /* 0x00000003ff038219 */ /* 0x000fe40000011607 */
[----:B------:R-:W-:Y:S01]  /*2080*/  IADD3 R7, PT, PT, -R5, RZ, RZ ;  /* 0x000000ff05077210 */ /* 0x000fe20007ffe1ff */
[----:B------:R-:W-:Y:S01]  /*2090*/  IMAD R2, R36, R2, R5 ;  /* 0x0000000224027224 */ /* 0x000fe200078e0205 */
        /* <DEDUP_REMOVED lines=10> */
.L_x_33:
[----:B------:R-:W1:Y:S02]  /*2140*/  LDCU UR8, c[0x0][0xb30] ;  /* 0x00016600ff0877ac */ /* 0x000e640008000800 */
[----:B-1----:R-:W-:-:S09]  /*2150*/  UISETP.NE.AND UP0, UPT, UR8, 0x1, UPT ;  /* 0x000000010800788c */ /* 0x002fd2000bf05270 */
[----:B------:R-:W-:Y:S05]  /*2160*/  BRA.U UP0, `(.L_x_34) ;  /* 0x0000000100407547 */ /* 0x000fea000b800000 */
[----:B------:R-:W1:Y:S08]  /*2170*/  LDC.64 R4, c[0x0][0xb10] ;  /* 0x0002c400ff047b82 */ /* 0x000e700000000a00 */
[----:B------:R-:W3:Y:S08]  /*2180*/  LDC.64 R2, c[0x0][0xb18] ;  /* 0x0002c600ff027b82 */ /* 0x000ef00000000a00 */
[----:B------:R-:W4:Y:S08]  /*2190*/  LDC R6, c[0x0][0xb20] ;  /* 0x0002c800ff067b82 */ /* 0x000f300000000800 */
[----:B------:R-:W2:Y:S01]  /*21a0*/  LDC R7, c[0x0][0xb0c] ;  /* 0x0002c300ff077b82 */ /* 0x000ea20000000800 */
[----:B-1----:R-:W-:-:S05]  /*21b0*/  IMAD.HI.U32 R4, R10, R4, RZ ;  /* 0x000000040a047227 */ /* 0x002fca00078e00ff */
[----:B------:R-:W-:Y:S01]  /*21c0*/  SHF.R.U32.HI R4, RZ, R5, R4 ;  /* 0x00000005ff047219 */ /* 0x000fe20000011604 */
[----:B---3--:R-:W-:Y:S01]  /*21d0*/  IMAD.HI.U32 R3, R9, R3, RZ ;  /* 0x0000000309037227 */ /* 0x008fe200078e00ff */
[----:B------:R-:W-:-:S04]  /*21e0*/  ISETP.NE.AND P0, PT, R2, 0x1, PT ;  /* 0x000000010200780c */ /* 0x000fc80003f05270 */
[----:B----4-:R-:W-:-:S04]  /*21f0*/  SHF.R.U32.HI R3, RZ, R6, R3 ;  /* 0x00000006ff037219 */ /* 0x010fc80000011603 */
[----:B------:R-:W-:Y:S02]  /*2200*/  SEL R3, R9, R3, !P0 ;  /* 0x0000000309037207 */ /* 0x000fe40004000000 */
[----:B--2---:R-:W-:-:S04]  /*2210*/  ISETP.NE.AND P1, PT, R7, 0x1, PT ;  /* 0x000000010700780c */ /* 0x004fc80003f25270 */
[----:B------:R-:W-:-:S05]  /*2220*/  SEL R4, R10, R4, !P1 ;  /* 0x000000040a047207 */ /* 0x000fca0004800000 */
[----:B------:R-:W-:Y:S02]  /*2230*/  IMAD.IADD R5, R3, 0x1, -R4 ;  /* 0x0000000103057824 */ /* 0x000fe400078e0a04 */
[----:B------:R-:W-:Y:S02]  /*2240*/  IMAD.IADD R3, R4, 0x1, -R3 ;  /* 0x0000000104037824 */ /* 0x000fe400078e0a03 */
[----:B------:R-:W-:Y:S02]  /*2250*/  IMAD R10, R5, R7, R10 ;  /* 0x00000007050a7224 */ /* 0x000fe400078e020a */
[----:B------:R-:W-:-:S07]  /*2260*/  IMAD R9, R3, R2, R9 ;  /* 0x0000000203097224 */ /* 0x000fce00078e0209 */
.L_x_34:
[----:B------:R-:W-:Y:S01]  /*2270*/  VIADD R14, R14, 0x1 ;  /* 0x000000010e0e7836 */ /* 0x000fe20000000000 */
[----:B------:R-:W-:Y:S01]  /*2280*/  UPLOP3.LUT UP3, UPT, UPT, UPT, UPT, 0x80, 0x8 ;  /* 0x000000000008789c */ /* 0x000fe20003f6f070 */
[----:B------:R-:W-:Y:S02]  /*2290*/  IMAD.IADD R22, R10, 0x1, R83 ;  /* 0x000000010a167824 */ /* 0x000fe400078e0253 */
[----:B------:R-:W-:Y:S01]  /*22a0*/  IMAD.IADD R23, R9, 0x1, R82 ;  /* 0x0000000109177824 */ /* 0x000fe200078e0252 */
[----:B------:R-:W-:-:S04]  /*22b0*/  ISETP.NE.AND P0, PT, R14, 0x2, PT ;  /* 0x000000020e00780c */ /* 0x000fc80003f05270 */
[----:B------:R-:W-:Y:S02]  /*22c0*/  SEL R2, RZ, 0x1, P0 ;  /* 0x00000001ff027807 */ /* 0x000fe40000000000 */
[----:B------:R-:W-:Y:S02]  /*22d0*/  SEL R14, R14, RZ, P0 ;  /* 0x000000ff0e0e7207 */ /* 0x000fe40000000000 */
[----:B------:R-:W-:Y:S01]  /*22e0*/  LOP3.LUT R13, R13, R2, RZ, 0x3c, !PT ;  /* 0x000000020d0d7212 */ /* 0x000fe200078e3cff */
[----:B------:R-:W-:Y:S06]  /*22f0*/  @P2 BRA `(.L_x_35) ;  /* 0xfffffff000942947 */ /* 0x000fec000383ffff */
[----:B------:R-:W-:Y:S01]  /*2300*/  UIADD3 UR5, UPT, UPT, UR5, 0x40, URZ ;  /* 0x0000004005057890 */ /* 0x000fe2000fffe0ff */
[----:B------:R-:W-:-:S03]  /*2310*/  SHF.L.U32 R2, R15, 0x1f, RZ ;  /* 0x0000001f0f027819 */ /* 0x000fc600000006ff */
[----:B------:R-:W-:-:S09]  /*2320*/  ULEA UR4, UR7, UR5, 0x3 ;  /* 0x0000000507047291 */ /* 0x000fd2000f8e18ff */
[----:B------:R-:W1:Y:S02]  /*2330*/  SYNCS.PHASECHK.TRANS64.TRYWAIT P0, [UR4], R2 ;  /* 0x00000002ff0075a7 */ /* 0x000e640008001104 */
[----:B-1----:R-:W-:Y:S05]  /*2340*/  @!P0 BRA `(.L_x_36) ;  /* 0x0000007800d08947 */ /* 0x002fea0003800000 */
.L_x_217:
[----:B------:R-:W-:-:S04]  /*2350*/  UIADD3 UR6, UPT, UPT, UR7, 0x1, URZ ;  /* 0x0000000107067890 */ /* 0x000fc8000fffe0ff */
[----:B------:R-:W-:-:S04]  /*2360*/  UISETP.NE.AND UP0, UPT, UR6, 0x8, UPT ;  /* 0x000000080600788c */ /* 0x000fc8000bf05270 */
[----:B------:R-:W-:Y:S02]  /*2370*/  USEL UR7, URZ, 0x1, UP0 ;  /* 0x00000001ff077887 */ /* 0x000fe40008000000 */
[----:B------:R-:W-:-:S04]  /*2380*/  USEL UR6, UR6, URZ, UP0 ;  /* 0x000000ff06067287 */ /* 0x000fc80008000000 */
[----:B------:R-:W-:Y:S01]  /*2390*/  ULEA UR4, UR6, UR5, 0x3 ;  /* 0x0000000506047291 */ /* 0x000fe2000f8e18ff */
[----:B-1----:R-:W-:-:S04]  /*23a0*/  LOP3.LUT R2, R15, UR7, RZ, 0x3c, !PT ;  /* 0x000000070f027c12 */ /* 0x002fc8000f8e3cff */
[----:B------:R-:W-:-:S04]  /*23b0*/  SHF.L.U32 R3, R2, 0x1f, RZ ;  /* 0x0000001f02037819 */ /* 0x000fc800000006ff */
[----:B------:R-:W1:Y:S02]  /*23c0*/  SYNCS.PHASECHK.TRANS64.TRYWAIT P0, [UR4], R3 ;  /* 0x00000003ff0075a7 */ /* 0x000e640008001104 */
[----:B-1----:R-:W-:Y:S05]  /*23d0*/  @!P0 BRA `(.L_x_37) ;  /* 0x0000007800c48947 */ /* 0x002fea0003800000 */
.L_x_219:
[----:B------:R-:W-:-:S04]  /*23e0*/  UIADD3 UR6, UPT, UPT, UR6, 0x1, URZ ;  /* 0x0000000106067890 */ /* 0x000fc8000fffe0ff */
[----:B------:R-:W-:-:S04]  /*23f0*/  UISETP.NE.AND UP0, UPT, UR6, 0x8, UPT ;  /* 0x000000080600788c */ /* 0x000fc8000bf05270 */
[----:B------:R-:W-:Y:S02]  /*2400*/  USEL UR7, URZ, 0x1, UP0 ;  /* 0x00000001ff077887 */ /* 0x000fe40008000000 */
[----:B------:R-:W-:-:S04]  /*2410*/  USEL UR6, UR6, URZ, UP0 ;  /* 0x000000ff06067287 */ /* 0x000fc80008000000 */
[----:B------:R-:W-:Y:S01]  /*2420*/  ULEA UR4, UR6, UR5, 0x3 ;  /* 0x0000000506047291 */ /* 0x000fe2000f8e18ff */
[----:B------:R-:W-:-:S04]  /*2430*/  LOP3.LUT R2, R2, UR7, RZ, 0x3c, !PT ;  /* 0x0000000702027c12 */ /* 0x000fc8000f8e3cff */
[----:B-1----:R-:W-:-:S04]  /*2440*/  SHF.L.U32 R3, R2, 0x1f, RZ ;  /* 0x0000001f02037819 */ /* 0x002fc800000006ff */
[----:B------:R-:W1:Y:S02]  /*2450*/  SYNCS.PHASECHK.TRANS64.TRYWAIT P0, [UR4], R3 ;  /* 0x00000003ff0075a7 */ /* 0x000e640008001104 */
[----:B-1----:R-:W-:Y:S05]  /*2460*/  @!P0 BRA `(.L_x_38) ;  /* 0x0000007800b88947 */ /* 0x002fea0003800000 */
.L_x_221:
        /* <DEDUP_REMOVED lines=9> */
.L_x_223:
        /* <DEDUP_REMOVED lines=9> */
.L_x_225:
        /* <DEDUP_REMOVED lines=9> */
.L_x_227:
        /* <DEDUP_REMOVED lines=9> */
.L_x_229:
[----:B------:R-:W-:-:S04]  /*26b0*/  UIADD3 UR6, UPT, UPT, UR6, 0x1, URZ ;  /* 0x0000000106067890 */ /* 0x000fc8000fffe0ff */
[----:B------:R-:W-:-:S04]  /*26c0*/  UISETP.NE.AND UP0, UPT, UR6, 0x8, UPT ;  /* 0x000000080600788c */ /* 0x000fc8000bf05270 */
[----:B------:R-:W-:Y:S02]  /*26d0*/  USEL UR4, URZ, 0x1, UP0 ;  /* 0x00000001ff047887 */ /* 0x000fe40008000000 */
[----:B------:R-:W-:-:S04]  /*26e0*/  USEL UR6, UR6, URZ, UP0 ;  /* 0x000000ff06067287 */ /* 0x000fc80008000000 */
[----:B------:R-:W-:Y:S01]  /*26f0*/  ULEA UR6, UR6, UR5, 0x3 ;  /* 0x0000000506067291 */ /* 0x000fe2000f8e18ff */
[----:B------:R-:W-:-:S04]  /*2700*/  LOP3.LUT R2, R2, UR4, RZ, 0x3c, !PT ;  /* 0x0000000402027c12 */ /* 0x000fc8000f8e3cff */
[----:B------:R-:W-:Y:S01]  /*2710*/  SHF.L.U32 R2, R2, 0x1f, RZ ;  /* 0x0000001f02027819 */ /* 0x000fe200000006ff */
[----:B-12---:R-:W-:-:S07]  /*2720*/  IMAD.U32 R0, RZ, RZ, UR6 ;  /* 0x00000006ff007e24 */ /* 0x006fce000f8e00ff */
.L_x_43:
[----:B-1----:R1:W2:Y:S02]  /*2730*/  SYNCS.PHASECHK.TRANS64.TRYWAIT P0, [R0+URZ], R2 ;  /* 0x00000002000075a7 */ /* 0x0022a400080011ff */
[----:B--2---:R-:W-:Y:S05]  /*2740*/  @!P0 NANOSLEEP.SYNCS 0x989680 ;  /* 0x009896800000895d */ /* 0x004fea0003900000 */
[----:B------:R-:W2:Y:S02]  /*2750*/  @!P0 SYNCS.PHASECHK.TRANS64 P0, [R0+URZ], R2 ;  /* 0x00000002000085a7 */ /* 0x000ea400080010ff */
[----:B--2---:R-:W-:Y:S05]  /*2760*/  @P0 EXIT ;  /* 0x000000000000094d */ /* 0x004fea0003800000 */
[----:B------:R-:W-:Y:S05]  /*2770*/  BRA `(.L_x_43) ;  /* 0xfffffffc00ec7947 */ /* 0x000fea000383ffff */
.L_x_17:
[----:B------:R-:W-:-:S04]  /*2780*/  UISETP.NE.AND UP1, UPT, UR4, URZ, UPT ;  /* 0x000000ff0400728c */ /* 0x000fc8000bf25270 */
[----:B------:R-:W-:-:S09]  /*2790*/  UISETP.NE.OR UP1, UPT, UR8, 0x1, UP1 ;  /* 0x000000010800788c */ /* 0x000fd20008f25670 */
[----:B------:R-:W-:Y:S05]  /*27a0*/  BRA.U UP1, `(.L_x_44) ;  /* 0x0000000501487547 */ /* 0x000fea000b800000 */
[----:B------:R-:W-:Y:S01]  /*27b0*/  ISETP.NE.AND P2, PT, R2, RZ, PT ;  /* 0x000000ff0200720c */ /* 0x000fe20003f45270 */
[----:B------:R-:W-:Y:S01]  /*27c0*/  IMAD.MOV.U32 R12, RZ, RZ, 0x1 ;  /* 0x00000001ff0c7424 */ /* 0x000fe200078e00ff */
[----:B------:R-:W-:Y:S02]  /*27d0*/  CS2R R10, SRZ ;  /* 0x00000000000a7805 */ /* 0x000fe4000001ff00 */
[----:B------:R-:W-:Y:S01]  /*27e0*/  CS2R R8, SRZ ;  /* 0x0000000000087805 */ /* 0x000fe2000001ff00 */
[----:B------:R-:W-:Y:S01]  /*27f0*/  UMOV UR6, 0x400 ;  /* 0x0000040000067882 */ /* 0x000fe20000000000 */
[----:B------:R-:W-:Y:S01]  /*2800*/  UMOV UR7, URZ ;  /* 0x000000ff00077c82 */ /* 0x000fe20008000000 */
[----:B------:R-:W-:-:S12]  /*2810*/  ULEA UR6, UR4, UR6, 0x18 ;  /* 0x0000000604067291 */ /* 0x000fd8000f8ec0ff */
.L_x_48:
[----:B------:R-:W-:Y:S02]  /*2820*/  LEA R0, R8, UR6, 0x3 ;  /* 0x0000000608007c11 */ /* 0x000fe4000f8e18ff */
[----:B------:R-:W-:-:S03]  /*2830*/  SHF.L.U32 R4, R9, 0x1f, RZ ;  /* 0x0000001f09047819 */ /* 0x000fc600000006ff */
[----:B------:R-:W-:Y:S01]  /*2840*/  VIADD R5, R0, 0x130 ;  /* 0x0000013000057836 */ /* 0x000fe20000000000 */
[----:B------:R-:W1:Y:S02]  /*2850*/  SYNCS.PHASECHK.TRANS64.TRYWAIT P0, [R0+URZ+0x120], R4 ;  /* 0x00012004000075a7 */ /* 0x000e6400080011ff */
[----:B-1----:R-:W-:Y:S05]  /*2860*/  @!P0 BRA `(.L_x_45) ;  /* 0x0000007800308947 */ /* 0x002fea0003800000 */
.L_x_230:
[----:B------:R-:W-:Y:S01]  /*2870*/  ULEA UR5, UR7, UR6, 0x3 ;  /* 0x0000000607057291 */ /* 0x000fe2000f8e18ff */
[----:B-1----:R-:W-:Y:S01]  /*2880*/  PRMT R0, RZ, 0x654, R5 ;  /* 0x00000654ff007816 */ /* 0x002fe20000000005 */
[----:B------:R-:W-:Y:S01]  /*2890*/  @!P2 IMAD.MOV.U32 R4, RZ, RZ, 0x10 ;  /* 0x00000010ff04a424 */ /* 0x000fe200078e00ff */
[----:B------:R-:W-:Y:S01]  /*28a0*/  SHF.L.U32 R5, R12, 0x1f, RZ ;  /* 0x0000001f0c057819 */ /* 0x000fe200000006ff */
[----:B------:R-:W-:Y:S01]  /*28b0*/  UIADD3 UR4, UPT, UPT, UR5, 0xc0, URZ ;  /* 0x000000c005047890 */ /* 0x000fe2000fffe0ff */
[----:B------:R1:W-:Y:S05]  /*28c0*/  SYNCS.ARRIVE.TRANS64.RED.A1T0 RZ, [R0+URZ], RZ ;  /* 0x000000ff00ff79a7 */ /* 0x0003ea00081004ff */
[----:B------:R-:W-:Y:S01]  /*28d0*/  IMAD.U32 R6, RZ, RZ, UR4 ;  /* 0x00000004ff067e24 */ /* 0x000fe2000f8e00ff */
[----:B------:R-:W2:Y:S04]  /*28e0*/  SYNCS.PHASECHK.TRANS64.TRYWAIT P0, [UR5+0xd0], R5 ;  /* 0x0000d005ff0075a7 */ /* 0x000ea80008001105 */
[----:B------:R-:W-:Y:S01]  /*28f0*/  PRMT R6, R2, 0x654, R6 ;  /* 0x0000065402067816 */ /* 0x000fe20000000006 */
[----:B-12---:R-:W-:Y:S06]  /*2900*/  @!P0 BRA `(.L_x_46) ;  /* 0x00000078001c8947 */ /* 0x006fec0003800000 */
.L_x_232:
[----:B------:R-:W-:Y:S01]  /*2910*/  ULEA UR4, UR7, UR6, 0x4 ;  /* 0x0000000607047291 */ /* 0x000fe2000f8e20ff */
[----:B------:R-:W-:Y:S01]  /*2920*/  SEL R3, R6, R3, !P2 ;  /* 0x0000000306037207 */ /* 0x000fe20005000000 */
[----:B------:R-:W-:Y:S01]  /*2930*/  UIADD3 UR5, UPT, UPT, UR5, 0xc0, URZ ;  /* 0x000000c005057890 */ /* 0x000fe2000fffe0ff */
[----:B-1----:R-:W-:Y:S01]  /*2940*/  LEA R0, R11, UR6, 0x3 ;  /* 0x000000060b007c11 */ /* 0x002fe2000f8e18ff */
[----:B------:R-:W-:Y:S01]  /*2950*/  UIADD3 UR4, UPT, UPT, UR4, 0x150, URZ ;  /* 0x0000015004047890 */ /* 0x000fe2000fffe0ff */
[----:B------:R1:W-:Y:S01]  /*2960*/  @!P2 SYNCS.ARRIVE.TRANS64.RED RZ, [R3+URZ], R4 ;  /* 0x0000000403ffa9a7 */ /* 0x0003e200080004ff */
[----:B------:R-:W-:Y:S01]  /*2970*/  UIADD3 UR7, UPT, UPT, UR7, 0x1, URZ ;  /* 0x0000000107077890 */ /* 0x000fe2000fffe0ff */
[----:B------:R-:W-:-:S03]  /*2980*/  VIADD R8, R8, 0x1 ;  /* 0x0000000108087836 */ /* 0x000fc60000000000 */
[----:B------:R-:W-:Y:S02]  /*2990*/  UISETP.NE.AND UP0, UPT, UR7, 0x2, UPT ;  /* 0x000000020700788c */ /* 0x000fe4000bf05270 */
[----:B------:R-:W-:Y:S01]  /*29a0*/  ISETP.NE.AND P0, PT, R8, 0x2, PT ;  /* 0x000000020800780c */ /* 0x000fe20003f05270 */
[----:B------:R-:W-:Y:S06]  /*29b0*/  UGETNEXTWORKID.BROADCAST [UR4], [UR5] ;  /* 0x00000000040073ca */ /* 0x000fec0008000100 */
[----:B------:R-:W-:Y:S02]  /*29c0*/  USEL UR4, URZ, 0x1, UP0 ;  /* 0x00000001ff047887 */ /* 0x000fe40008000000 */
[----:B------:R-:W-:-:S04]  /*29d0*/  USEL UR7, UR7, URZ, UP0 ;  /* 0x000000ff07077287 */ /* 0x000fc80008000000 */
[----:B------:R-:W-:Y:S02]  /*29e0*/  LOP3.LUT R12, R12, UR4, RZ, 0x3c, !PT ;  /* 0x000000040c0c7c12 */ /* 0x000fe4000f8e3cff */
[----:B-1----:R-:W-:-:S04]  /*29f0*/  SHF.L.U32 R4, R10, 0x1f, RZ ;  /* 0x0000001f0a047819 */ /* 0x002fc800000006ff */
[----:B------:R-:W1:Y:S02]  /*2a00*/  SYNCS.PHASECHK.TRANS64.TRYWAIT P1, [R0+URZ+0xc0], R4 ;  /* 0x0000c004000075a7 */ /* 0x000e6400080211ff */
[----:B-1----:R-:W-:Y:S05]  /*2a10*/  @!P1 BRA `(.L_x_47) ;  /* 0x0000007400f09947 */ /* 0x002fea0003800000 */
.L_x_233:
[C---:B-1----:R-:W-:Y:S01]  /*2a20*/  LEA R4, R11.reuse, UR6, 0x4 ;  /* 0x000000060b047c11 */ /* 0x042fe2000f8e20ff */
[----:B------:R-:W-:Y:S01]  /*2a30*/  VIADD R0, R0, 0xd0 ;  /* 0x000000d000007836 */ /* 0x000fe20000000000 */
[----:B------:R-:W-:Y:S01]  /*2a40*/  SEL R8, R8, RZ, P0 ;  /* 0x000000ff08087207 */ /* 0x000fe20000000000 */
[----:B------:R-:W-:-:S03]  /*2a50*/  VIADD R11, R11, 0x1 ;  /* 0x000000010b0b7836 */ /* 0x000fc60000000000 */
[----:B------:R-:W1:Y:S01]  /*2a60*/  LDS.128 R4, [R4+0x150] ;  /* 0x0001500004047984 */ /* 0x000e620000000c00 */
[----:B------:R-:W-:Y:S02]  /*2a70*/  PRMT R0, RZ, 0x654, R0 ;  /* 0x00000654ff007816 */ /* 0x000fe40000000000 */
[C---:B------:R-:W-:Y:S01]  /*2a80*/  ISETP.NE.AND P1, PT, R11.reuse, 0x2, PT ;  /* 0x000000020b00780c */ /* 0x040fe20003f25270 */
[----:B------:R-:W-:Y:S01]  /*2a90*/  @!PT LDS RZ, [RZ] ;  /* 0x00000000fffff984 */ /* 0x000fe20000000800 */
[----:B------:R-:W-:Y:S01]  /*2aa0*/  @!PT LDS RZ, [RZ] ;  /* 0x00000000fffff984 */ /* 0x000fe20000000800 */
[----:B------:R-:W-:Y:S01]  /*2ab0*/  @!PT LDS RZ, [RZ] ;  /* 0x00000000fffff984 */ /* 0x000fe20000000800 */
[----:B------:R-:W-:Y:S01]  /*2ac0*/  @!PT LDS RZ, [RZ] ;  /* 0x00000000fffff984 */ /* 0x000fe20000000800 */
[----:B------:R2:W-:Y:S06]  /*2ad0*/  MEMBAR.ALL.CTA ;  /* 0x0000000000007992 */ /* 0x0005ec0000008000 */
[----:B--2---:R-:W2:Y:S01]  /*2ae0*/  FENCE.VIEW.ASYNC.S ;  /* 0x00000000000073c6 */ /* 0x004ea20000000000 */
[----:B------:R-:W-:Y:S01]  /*2af0*/  SEL R11, R11, RZ, P1 ;  /* 0x000000ff0b0b7207 */ /* 0x000fe20000800000 */
[----:B--2---:R2:W-:Y:S01]  /*2b00*/  SYNCS.ARRIVE.TRANS64.RED.A1T0 RZ, [R0+URZ], RZ ;  /* 0x000000ff00ff79a7 */ /* 0x0045e200081004ff */
[----:B-1----:R-:W-:-:S02]  /*2b10*/  LOP3.LUT P3, RZ, R6, 0x1, RZ, 0xc0, !PT ;  /* 0x0000000106ff7812 */ /* 0x002fc4000786c0ff */
[----:B------:R-:W-:-:S04]  /*2b20*/  SEL R4, RZ, 0x1, P1 ;  /* 0x00000001ff047807 */ /* 0x000fc80000800000 */
[----:B------:R-:W-:Y:S02]  /*2b30*/  LOP3.LUT R10, R10, R4, RZ, 0x3c, !PT ;  /* 0x000000040a0a7212 */ /* 0x000fe400078e3cff */
[----:B--2---:R-:W-:-:S04]  /*2b40*/  SEL R0, RZ, 0x1, P0 ;  /* 0x00000001ff007807 */ /* 0x004fc80000000000 */
[----:B------:R-:W-:Y:S01]  /*2b50*/  LOP3.LUT R9, R9, R0, RZ, 0x3c, !PT ;  /* 0x0000000009097212 */ /* 0x000fe200078e3cff */
[----:B------:R-:W-:Y:S06]  /*2b60*/  @P3 BRA `(.L_x_48) ;  /* 0xfffffffc002c3947 */ /* 0x000fec000383ffff */
[----:B------:R-:W-:Y:S01]  /*2b70*/  ULEA UR5, UR7, UR6, 0x3 ;  /* 0x0000000607057291 */ /* 0x000fe2000f8e18ff */
[----:B------:R-:W-:-:S08]  /*2b80*/  SHF.L.U32 R2, R12, 0x1f, RZ ;  /* 0x0000001f0c027819 */ /* 0x000fd000000006ff */
[----:B------:R-:W1:Y:S02]  /*2b90*/  SYNCS.PHASECHK.TRANS64 P0, [UR5+0xd0], R2 ;  /* 0x0000d002ff0075a7 */ /* 0x000e640008001005 */
[----:B-1----:R-:W-:Y:S05]  /*2ba0*/  @P0 BRA `(.L_x_49) ;  /* 0x0000000000080947 */ /* 0x002fea0003800000 */
[----:B------:R-:W1:Y:S02]  /*2bb0*/  SYNCS.PHASECHK.TRANS64.TRYWAIT P0, [UR5+0xd0], R2 ;  /* 0x0000d002ff0075a7 */ /* 0x000e640008001105 */
[----:B-1----:R-:W-:Y:S05]  /*2bc0*/  @!P0 BRA `(.L_x_50) ;  /* 0x0000007400988947 */ /* 0x002fea0003800000 */
.L_x_49:
[----:B------:R-:W-:-:S04]  /*2bd0*/  UIADD3 UR4, UPT, UPT, UR7, 0x1, URZ ;  /* 0x0000000107047890 */ /* 0x000fc8000fffe0ff */
[----:B------:R-:W-:-:S04]  /*2be0*/  UISETP.NE.AND UP0, UPT, UR4, 0x2, UPT ;  /* 0x000000020400788c */ /* 0x000fc8000bf05270 */
[----:B------:R-:W-:Y:S02]  /*2bf0*/  USEL UR8, URZ, 0x1, UP0 ;  /* 0x00000001ff087887 */ /* 0x000fe40008000000 */
[----:B------:R-:W-:-:S04]  /*2c00*/  USEL UR4, UR4, URZ, UP0 ;  /* 0x000000ff04047287 */ /* 0x000fc80008000000 */
[----:B------:R-:W-:Y:S01]  /*2c10*/  ULEA UR4, UR4, UR6, 0x3 ;  /* 0x0000000604047291 */ /* 0x000fe2000f8e18ff */
[----:B-1----:R-:W-:-:S04]  /*2c20*/  LOP3.LUT R2, R12, UR8, RZ, 0x3c, !PT ;  /* 0x000000080c027c12 */ /* 0x002fc8000f8e3cff */
[----:B------:R-:W-:-:S04]  /*2c30*/  SHF.L.U32 R0, R2, 0x1f, RZ ;  /* 0x0000001f02007819 */ /* 0x000fc800000006ff */
[----:B------:R-:W1:Y:S02]  /*2c40*/  SYNCS.PHASECHK.TRANS64 P0, [UR4+0xd0], R0 ;  /* 0x0000d000ff0075a7 */ /* 0x000e640008001004 */
[----:B-1----:R-:W-:Y:S05]  /*2c50*/  @P0 EXIT ;  /* 0x000000000000094d */ /* 0x002fea0003800000 */
[----:B------:R-:W-:Y:S02]  /*2c60*/  SHF.L.U32 R2, R2, 0x1f, RZ ;  /* 0x0000001f02027819 */ /* 0x000fe400000006ff */
[----:B------:R-:W-:-:S07]  /*2c70*/  MOV R0, UR4 ;  /* 0x0000000400007c02 */ /* 0x000fce0008000f00 */
.L_x_51:
[----:B-1----:R1:W2:Y:S02]  /*2c80*/  SYNCS.PHASECHK.TRANS64.TRYWAIT P0, [R0+URZ+0xd0], R2 ;  /* 0x0000d002000075a7 */ /* 0x0022a400080011ff */
[----:B--2---:R-:W-:Y:S05]  /*2c90*/  @!P0 NANOSLEEP.SYNCS 0x989680 ;  /* 0x009896800000895d */ /* 0x004fea0003900000 */
[----:B------:R-:W2:Y:S02]  /*2ca0*/  @!P0 SYNCS.PHASECHK.TRANS64 P0, [R0+URZ+0xd0], R2 ;  /* 0x0000d002000085a7 */ /* 0x000ea400080010ff */
[----:B--2---:R-:W-:Y:S05]  /*2cb0*/  @P0 EXIT ;  /* 0x000000000000094d */ /* 0x004fea0003800000 */
[----:B------:R-:W-:Y:S05]  /*2cc0*/  BRA `(.L_x_51) ;  /* 0xfffffffc00ec7947 */ /* 0x000fea000383ffff */
.L_x_44:
[----:B------:R-:W-:-:S09]  /*2cd0*/  UISETP.NE.AND UP1, UPT, UR8, URZ, UPT ;  /* 0x000000ff0800728c */ /* 0x000fd2000bf25270 */
[----:B------:R-:W-:Y:S05]  /*2ce0*/  BRA.U UP1, `(.L_x_52) ;  /* 0x0000000d01b47547 */ /* 0x000fea000b800000 */
[----:B------:R-:W-:Y:S01]  /*2cf0*/  UMOV UR5, 0x40 ;  /* 0x0000004000057882 */ /* 0x000fe20000000000 */
[----:B------:R-:W-:Y:S01]  /*2d00*/  NOP ;  /* 0x0000000000007918 */ /* 0x000fe20000000000 */
[----:B------:R-:W-:Y:S01]  /*2d10*/  ULEA UR5, UR4, UR5, 0x18 ;  /* 0x0000000504057291 */ /* 0x000fe2000f8ec0ff */
[----:B------:R-:W-:Y:S02]  /*2d20*/  UMOV UR6, 0x400 ;  /* 0x0000040000067882 */ /* 0x000fe40000000000 */
[----:B------:R-:W-:-:S06]  /*2d30*/  ULEA UR6, UR4, UR6, 0x18 ;  /* 0x0000000604067291 */ /* 0x000fcc000f8ec0ff */
[----:B------:R-:W1:Y:S02]  /*2d40*/  LDS.U8 R0, [UR5+0x1c] ;  /* 0x00001c05ff007984 */ /* 0x000e640008000000 */
[----:B-1----:R-:W-:-:S13]  /*2d50*/  ISETP.NE.AND P0, PT, R0, RZ, PT ;  /* 0x000000ff0000720c */ /* 0x002fda0003f05270 */
[----:B------:R-:W-:Y:S05]  /*2d60*/  @P0 BRA `(.L_x_53) ;  /* 0x0000000000580947 */ /* 0x000fea0003800000 */
[----:B------:R-:W-:-:S13]  /*2d70*/  ELECT P0, URZ, PT ;  /* 0x0000000000ff782f */ /* 0x000fda0003800000 */
[----:B------:R-:W-:Y:S05]  /*2d80*/  @!P0 BRA `(.L_x_54) ;  /* 0x0000000000608947 */ /* 0x000fea0003800000 */
[----:B------:R-:W-:Y:S01]  /*2d90*/  UMOV UR4, 0x10 ;  /* 0x0000001000047882 */ /* 0x000fe20000000000 */
[----:B------:R-:W-:Y:S01]  /*2da0*/  HFMA2 R0, -RZ, RZ, 0, 5.9604644775390625e-08 ;  /* 0x00000001ff007431 */ /* 0x000fe200000001ff */
[----:B------:R-:W-:-:S03]  /*2db0*/  MOV R2, 0xffff ;  /* 0x0000ffff00027802 */ /* 0x000fc60000000f00 */
[----:B------:R-:W-:Y:S04]  /*2dc0*/  DEPBAR.LE SB1, 0x36 ;  /* 0x00009d800000791a */ /* 0x000fe80000000000 */
[----:B------:R-:W1:Y:S02]  /*2dd0*/  UTCATOMSWS.FIND_AND_SET.ALIGN UP0, UR4, UR4 ;  /* 0x00000004000475e3 */ /* 0x000e640008000800 */
[----:B-1----:R-:W-:Y:S01]  /*2de0*/  MOV R3, UR4 ;  /* 0x0000000400037c02 */ /* 0x002fe20008000f00 */
[----:B------:R-:W-:Y:S06]  /*2df0*/  BRA.U UP0, `(.L_x_55) ;  /* 0x0000000100187547 */ /* 0x000fec000b800000 */
.L_x_56:
[----:B------:R-:W-:Y:S05]  /*2e00*/  NANOSLEEP 0x64 ;  /* 0x000000640000795d */ /* 0x000fea0003800000 */
[----:B------:R-:W-:-:S05]  /*2e10*/  UMOV UR4, 0x10 ;  /* 0x0000001000047882 */ /* 0x000fca0000000000 */
[----:B------:R-:W-:Y:S04]  /*2e20*/  DEPBAR.LE SB1, 0x36 ;  /* 0x00009d800000791a */ /* 0x000fe80000000000 */
[----:B------:R-:W1:Y:S02]  /*2e30*/  UTCATOMSWS.FIND_AND_SET.ALIGN UP0, UR4, UR4 ;  /* 0x00000004000475e3 */ /* 0x000e640008000800 */
[----:B-1----:R-:W-:Y:S01]  /*2e40*/  MOV R3, UR4 ;  /* 0x0000000400037c02 */ /* 0x002fe20008000f00 */
[----:B------:R-:W-:Y:S05]  /*2e50*/  BRA.U !UP0, `(.L_x_56) ;  /* 0xfffffffd08e87547 */ /* 0x000fea000b83ffff */
.L_x_55:
[-C--:B------:R-:W-:Y:S02]  /*2e60*/  SHF.L.U32 R2, R2, R3.reuse, RZ ;  /* 0x0000000302027219 */ /* 0x080fe400000006ff */
[----:B------:R-:W-:Y:S01]  /*2e70*/  SHF.L.U32 R0, R0, R3, RZ ;  /* 0x0000000300007219 */ /* 0x000fe200000006ff */
[----:B------:R-:W-:Y:S02]  /*2e80*/  IMAD.SHL.U32 R3, R3, 0x20, RZ ;  /* 0x0000002003037824 */ /* 0x000fe400078e00ff */
[----:B------:R1:W-:Y:S04]  /*2e90*/  ATOMS.OR RZ, [UR5+0x14], R2 ;  /* 0x00001402ffff798c */ /* 0x0003e8000b000005 */
[----:B------:R1:W-:Y:S04]  /*2ea0*/  ATOMS.OR RZ, [UR5+0x18], R0 ;  /* 0x00001800ffff798c */ /* 0x0003e8000b000005 */
[----:B------:R1:W-:Y:S01]  /*2eb0*/  STS [UR6+0x170], R3 ;  /* 0x00017003ff007988 */ /* 0x0003e20008000806 */
[----:B------:R-:W-:Y:S05]  /*2ec0*/  BRA `(.L_x_54) ;  /* 0x0000000000107947 */ /* 0x000fea0003800000 */
.L_x_53:
[----:B------:R-:W-:Y:S02]  /*2ed0*/  MOV R0, 0xffffffff ;  /* 0xffffffff00007802 */ /* 0x000fe40000000f00 */
[----:B------:R-:W-:-:S03]  /*2ee0*/  MOV R2, 0x2f10 ;  /* 0x00002f1000027802 */ /* 0x000fc60000000f00 */
[----:B------:R1:W-:Y:S04]  /*2ef0*/  STS [UR6+0x170], R0 ;  /* 0x00017000ff007988 */ /* 0x0003e80008000806 */
[----:B-1-3-5:R-:W-:Y:S05]  /*2f00*/  CALL.REL.NOINC `($__internal_1_$__cuda_sm10x_tcgen05_guardrail_trap_phase_invalid_during_alloc) ;  /* 0x0000007800587944 */ /* 0x02afea0003c00000 */
.L_x_54:
[----:B------:R-:W-:Y:S05]  /*2f10*/  WARPSYNC.ALL ;  /* 0x0000000000007948 */ /* 0x000fea0003800000 */
[----:B------:R-:W2:Y:S01]  /*2f20*/  S2UR UR5, SR_CgaCtaId ;  /* 0x00000000000579c3 */ /* 0x000ea20000008800 */
[----:B------:R-:W-:Y:S01]  /*2f30*/  UMOV UR4, 0x400 ;  /* 0x0000040000047882 */ /* 0x000fe20000000000 */
[----:B------:R-:W-:-:S06]  /*2f40*/  NOP ;  /* 0x0000000000007918 */ /* 0x000fcc0000000000 */
[----:B------:R-:W-:Y:S06]  /*2f50*/  BAR.ARV 0x6, 0xa0 ;  /* 0x0182800000007b1d */ /* 0x000fec0000002000 */
[----:B------:R-:W4:Y:S01]  /*2f60*/  LDCU UR7, c[0x0][0x38c] ;  /* 0x00007180ff0777ac */ /* 0x000f220008000800 */
[----:B------:R-:W-:Y:S01]  /*2f70*/  IMAD.MOV.U32 R11, RZ, RZ, 0x1 ;  /* 0x00000001ff0b7424 */ /* 0x000fe200078e00ff */
[----:B------:R-:W-:Y:S01]  /*2f80*/  CS2R R8, SRZ ;  /* 0x0000000000087805 */ /* 0x000fe2000001ff00 */
[----:B------:R-:W-:Y:S01]  /*2f90*/  IMAD.MOV.U32 R10, RZ, RZ, RZ ;  /* 0x000000ffff0a7224 */ /* 0x000fe200078e00ff */
[----:B------:R-:W3:Y:S01]  /*2fa0*/  LDCU UR6, c[0x0][0x38c] ;  /* 0x00007180ff0677ac */ /* 0x000ee20008000800 */
[----:B------:R-:W-:Y:S01]  /*2fb0*/  UMOV UR15, URZ ;  /* 0x000000ff000f7c82 */ /* 0x000fe20008000000 */
[----:B------:R-:W-:Y:S01]  /*2fc0*/  UMOV UR14, URZ ;  /* 0x000000ff000e7c82 */ /* 0x000fe20008000000 */
[----:B--2---:R-:W-:Y:S01]  /*2fd0*/  ULEA UR5, UR5, UR4, 0x18 ;  /* 0x0000000405057291 */ /* 0x004fe2000f8ec0ff */
[----:B------:R-:W-:Y:S01]  /*2fe0*/  UMOV UR24, 0x0 ;  /* 0x0000000000187882 */ /* 0x000fe20000000000 */
[----:B------:R-:W-:-:S02]  /*2ff0*/  UMOV UR25, 0x8100490 ;  /* 0x0810049000197882 */ /* 0x000fc40000000000 */
[----:B------:R-:W-:Y:S02]  /*3000*/  UIADD3 UR10, UPT, UPT, UR5, 0x6400, URZ ;  /* 0x00006400050a7890 */ /* 0x000fe4000fffe0ff */
[----:B------:R-:W-:Y:S02]  /*3010*/  UIADD3 UR11, UPT, UPT, UR5, 0x26400, URZ ;  /* 0x00026400050b7890 */ /* 0x000fe4000fffe0ff */
[----:B----4-:R-:W-:Y:S01]  /*3020*/  UIADD3 UR7, UPT, UPT, UR7, 0x3f, URZ ;  /* 0x0000003f07077890 */ /* 0x010fe2000fffe0ff */
[----:B-1----:R-:W1:Y:S01]  /*3030*/  LDS R0, [UR5+0x170] ;  /* 0x00017005ff007984 */ /* 0x002e620008000800 */
[----:B------:R-:W-:Y:S02]  /*3040*/  USHF.R.U32.HI UR10, URZ, 0x4, UR10 ;  /* 0x00000004ff0a7899 */ /* 0x000fe4000801160a */
[----:B------:R-:W-:Y:S02]  /*3050*/  USHF.R.S32.HI UR4, URZ, 0x1f, UR7 ;  /* 0x0000001fff047899 */ /* 0x000fe40008011407 */
[----:B------:R-:W-:-:S02]  /*3060*/  USHF.R.U32.HI UR11, URZ, 0x4, UR11 ;  /* 0x00000004ff0b7899 */ /* 0x000fc4000801160b */
[----:B------:R-:W-:Y:S02]  /*3070*/  ULEA.HI UR4, UR4, UR7, URZ, 0x6 ;  /* 0x0000000704047291 */ /* 0x000fe4000f8f30ff */
[----:B------:R-:W-:Y:S02]  /*3080*/  ULOP3.LUT UR10, UR10, 0x3fff, URZ, 0xc0, !UPT ;  /* 0x00003fff0a0a7892 */ /* 0x000fe4000f8ec0ff */
[----:B------:R-:W-:Y:S02]  /*3090*/  USHF.R.S32.HI UR4, URZ, 0x6, UR4 ;  /* 0x00000006ff047899 */ /* 0x000fe40008011404 */
[----:B------:R-:W-:Y:S02]  /*30a0*/  ULOP3.LUT UR11, UR11, 0x3fff, URZ, 0xc0, !UPT ;  /* 0x00003fff0b0b7892 */ /* 0x000fe4000f8ec0ff */
[----:B------:R-:W-:Y:S01]  /*30b0*/  UISETP.LT.AND UP0, UPT, UR4, 0x1, UPT ;  /* 0x000000010400788c */ /* 0x000fe2000bf01270 */
[----:B------:R-:W-:Y:S01]  /*30c0*/  UMOV UR22, 0x0 ;  /* 0x0000000000167882 */ /* 0x000fe20000000000 */
[----:B------:R-:W-:-:S02]  /*30d0*/  UMOV UR23, 0x8100490 ;  /* 0x0810049000177882 */ /* 0x000fc40000000000 */
[----:B------:R-:W-:Y:S02]  /*30e0*/  USEL UR9, UR4, 0x1, !UP0 ;  /* 0x0000000104097887 */ /* 0x000fe4000c000000 */
[----:B------:R-:W-:Y:S02]  /*30f0*/  ULOP3.LUT UR10, UR10, 0x10000, URZ, 0xfc, !UPT ;  /* 0x000100000a0a7892 */ /* 0x000fe4000f8efcff */
[----:B------:R-:W-:Y:S02]  /*3100*/  ULOP3.LUT UR11, UR11, 0x10000, URZ, 0xfc, !UPT ;  /* 0x000100000b0b7892 */ /* 0x000fe4000f8efcff */
[----:B------:R-:W-:Y:S02]  /*3110*/  UIADD3 UR9, UPT, UPT, -UR9, URZ, URZ ;  /* 0x000000ff09097290 */ /* 0x000fe4000fffe1ff */
[----:B---3--:R-:W-:Y:S01]  /*3120*/  UISETP.GE.AND UP3, UPT, UR6, 0x1, UPT ;  /* 0x000000010600788c */ /* 0x008fe2000bf66270 */
[----:B------:R-:W-:Y:S01]  /*3130*/  UMOV UR20, 0x0 ;  /* 0x0000000000147882 */ /* 0x000fe20000000000 */
[----:B------:R-:W-:Y:S01]  /*3140*/  UMOV UR21, 0x8100490 ;  /* 0x0810049000157882 */ /* 0x000fe20000000000 */
[----:B------:R-:W-:Y:S01]  /*3150*/  UMOV UR18, 0x0 ;  /* 0x0000000000127882 */ /* 0x000fe20000000000 */
[----:B------:R-:W-:Y:S01]  /*3160*/  UMOV UR19, 0x8100490 ;  /* 0x0810049000137882 */ /* 0x000fe20000000000 */
[----:B-1----:R-:W-:-:S15]  /*3170*/  R2UR UR16, R0 ;  /* 0x00000000001072ca */ /* 0x002fde00000e0000 */
.L_x_63:
[----:B------:R-:W-:Y:S02]  /*3180*/  LEA R0, R10, UR5, 0x3 ;  /* 0x000000050a007c11 */ /* 0x000fe4000f8e18ff */
[----:B------:R-:W-:Y:S02]  /*3190*/  SHF.L.U32 R2, R9, 0x1f, RZ ;  /* 0x0000001f09027819 */ /* 0x000fe400000006ff */
[----:B------:R-:W-:Y:S01]  /*31a0*/  PLOP3.LUT P0, PT, PT, PT, UP3, 0x80, 0x8 ;  /* 0x000000000008781c */ /* 0x000fe20003f0f038 */
[----:B------:R-:W-:Y:S01]  /*31b0*/  VIADD R3, R0, 0xd0 ;  /* 0x000000d000037836 */ /* 0x000fe20000000000 */
[----:B-1----:R-:W1:Y:S02]  /*31c0*/  SYNCS.PHASECHK.TRANS64.TRYWAIT P1, [R0+URZ+0xc0], R2 ;  /* 0x0000c002000075a7 */ /* 0x002e6400080211ff */
[----:B-1-3--:R-:W-:Y:S09]  /*31d0*/  @!P1 BRA `(.L_x_57) ;  /* 0x00000070002c9947 */ /* 0x00aff20003800000 */
.L_x_235:
[----:B------:R-:W-:Y:S01]  /*31e0*/  LEA R4, R10, UR5, 0x4 ;  /* 0x000000050a047c11 */ /* 0x000fe2000f8e20ff */
[----:B------:R-:W-:Y:S01]  /*31f0*/  @UP3 ULEA UR6, UR14, UR5, 0x3 ;  /* 0x000000050e063291 */ /* 0x000fe2000f8e18ff */
[----:B------:R-:W-:Y:S01]  /*3200*/  PLOP3.LUT P2, PT, PT, PT, PT, 0x80, 0x8 ;  /* 0x000000000008781c */ /* 0x000fe20003f4f070 */
[----:B------:R-:W-:Y:S01]  /*3210*/  ULEA UR7, UR15, UR5, 0x3 ;  /* 0x000000050f077291 */ /* 0x000fe2000f8e18ff */
[----:B------:R-:W-:Y:S01]  /*3220*/  PRMT R3, RZ, 0x654, R3 ;  /* 0x00000654ff037816 */ /* 0x000fe20000000003 */
[----:B------:R-:W-:Y:S01]  /*3230*/  ULEA UR8, UR15, UR16, 0x6 ;  /* 0x000000100f087291 */ /* 0x000fe2000f8e30ff */
[----:B------:R-:W2:Y:S01]  /*3240*/  LDS.128 R4, [R4+0x150] ;  /* 0x0001500004047984 */ /* 0x000ea20000000c00 */
[----:B-1----:R-:W-:Y:S02]  /*3250*/  @P0 SHF.L.U32 R2, R8, 0x1f, RZ ;  /* 0x0000001f08020819 */ /* 0x002fe400000006ff */
[----:B------:R-:W-:Y:S01]  /*3260*/  SHF.L.U32 R0, R11, 0x1f, RZ ;  /* 0x0000001f0b007819 */ /* 0x000fe200000006ff */
[----:B------:R-:W-:Y:S01]  /*3270*/  @!PT LDS RZ, [RZ] ;  /* 0x00000000fffff984 */ /* 0x000fe20000000800 */
[----:B------:R-:W-:Y:S01]  /*3280*/  @!PT LDS RZ, [RZ] ;  /* 0x00000000fffff984 */ /* 0x000fe20000000800 */
[----:B------:R-:W-:Y:S01]  /*3290*/  @!PT LDS RZ, [RZ] ;  /* 0x00000000fffff984 */ /* 0x000fe20000000800 */
[----:B------:R-:W-:Y:S01]  /*32a0*/  @!PT LDS RZ, [RZ] ;  /* 0x00000000fffff984 */ /* 0x000fe20000000800 */
[----:B------:R1:W-:Y:S06]  /*32b0*/  MEMBAR.ALL.CTA ;  /* 0x0000000000007992 */ /* 0x0003ec0000008000 */
[----:B-1----:R-:W1:Y:S02]  /*32c0*/  FENCE.VIEW.ASYNC.S ;  /* 0x00000000000073c6 */ /* 0x002e640000000000 */
[----:B-1----:R1:W-:Y:S01]  /*32d0*/  SYNCS.ARRIVE.TRANS64.RED.A1T0 RZ, [R3+URZ], RZ ;  /* 0x000000ff03ff79a7 */ /* 0x0023e200081004ff */
[----:B------:R1:W3:Y:S01]  /*32e0*/  @P0 SYNCS.PHASECHK.TRANS64.TRYWAIT P2, [UR6], R2 ;  /* 0x00000002ff0005a7 */ /* 0x0002e20008041106 */
[----:B--2---:R-:W-:Y:S01]  /*32f0*/  LOP3.LUT P1, RZ, R6, 0x1, RZ, 0xc0, !PT ;  /* 0x0000000106ff7812 */ /* 0x004fe2000782c0ff */
[----:B------:R-:W2:Y:S02]  /*3300*/  SYNCS.PHASECHK.TRANS64.TRYWAIT P0, [UR7+0x100], R0 ;  /* 0x00010000ff0075a7 */ /* 0x000ea40008001107 */
[----:B-123--:R-:W-:Y:S10]  /*3310*/  @!P0 BRA `(.L_x_58) ;  /* 0x0000006c00f08947 */ /* 0x00eff40003800000 */
.L_x_237:
[----:B------:R-:W-:Y:S01]  /*3320*/  IADD3 R10, PT, PT, R10, 0x1, RZ ;  /* 0x000000010a0a7810 */ /* 0x000fe20007ffe0ff */
[----:B------:R-:W-:Y:S06]  /*3330*/  BRA.U !UP3, `(.L_x_59) ;  /* 0x000000010bc07547 */ /* 0x000fec000b800000 */
[----:B------:R-:W-:Y:S01]  /*3340*/  UPLOP3.LUT UP4, UPT, UPT, UPT, UPT, 0x40, 0x4 ;  /* 0x000000000004789c */ /* 0x000fe20003f8e870 */
[----:B------:R-:W-:Y:S01]  /*3350*/  UMOV UR13, UR9 ;  /* 0x00000009000d7c82 */ /* 0x000fe20008000000 */
[----:B------:R-:W-:Y:S01]  /*3360*/  UMOV UR12, UR4 ;  /* 0x00000004000c7c82 */ /* 0x000fe20008000000 */
[----:B------:R-:W-:-:S08]  /*3370*/  UMOV UR17, UR14 ;  /* 0x0000000e00117c82 */ /* 0x000fd00008000000 */
.L_x_62:
[----:B------:R-:W-:Y:S02]  /*3380*/  UIADD3 UR13, UPT, UPT, UR13, 0x1, URZ ;  /* 0x000000010d0d7890 */ /* 0x000fe4000fffe0ff */
[----:B--2---:R-:W-:Y:S02]  /*3390*/  ULEA UR6, UR17, UR5, 0x3 ;  /* 0x0000000511067291 */ /* 0x004fe4000f8e18ff */
[----:B------:R-:W-:Y:S01]  /*33a0*/  UISETP.NE.AND UP0, UPT, UR13, URZ, UPT ;  /* 0x000000ff0d00728c */ /* 0x000fe2000bf05270 */
[----:B---3--:R-:W-:Y:S10]  /*33b0*/  @P2 BRA `(.L_x_60) ;  /* 0x00000000000c2947 */ /* 0x008ff40003800000 */
[----:B-1----:R-:W-:Y:S04]  /*33c0*/  SHF.L.U32 R2, R8, 0x1f, RZ ;  /* 0x0000001f08027819 */ /* 0x002fe800000006ff */
[----:B------:R-:W1:Y:S02]  /*33d0*/  SYNCS.PHASECHK.TRANS64.TRYWAIT P0, [UR6], R2 ;  /* 0x00000002ff0075a7 */ /* 0x000e640008001106 */
[----:B-1----:R-:W-:Y:S05]  /*33e0*/  @!P0 BRA `(.L_x_61) ;  /* 0x0000006c00d48947 */ /* 0x002fea0003800000 */
.L_x_60:
[----:B------:R-:W-:Y:S01]  /*33f0*/  UISETP.NE.AND UP1, UPT, UR12, 0x1, UPT ;  /* 0x000000010c00788c */ /* 0x000fe2000bf25270 */
[----:B------:R-:W-:Y:S01]  /*3400*/  PLOP3.LUT P2, PT, PT, PT, PT, 0x80, 0x8 ;  /* 0x000000000008781c */ /* 0x000fe20003f4f070 */
[----:B------:R-:W-:Y:S02]  /*3410*/  UIADD3 UR14, UPT, UPT, UR17, 0x1, URZ ;  /* 0x00000001110e7890 */ /* 0x000fe4000fffe0ff */
[----:B------:R-:W-:Y:S02]  /*3420*/  ULEA UR28, UR17, UR11, 0x9 ;  /* 0x0000000b111c7291 */ /* 0x000fe4000f8e48ff */
[----:B------:R-:W-:Y:S01]  /*3430*/  UISETP.NE.AND UP2, UPT, UR14, 0x8, UPT ;  /* 0x000000080e00788c */ /* 0x000fe2000bf45270 */
[----:B------:R-:W-:Y:S01]  /*3440*/  PLOP3.LUT P0, PT, PT, PT, UP1, 0x80, 0x8 ;  /* 0x000000000008781c */ /* 0x000fe20003f0f018 */
[----:B------:R-:W-:Y:S02]  /*3450*/  UIADD3 UR40, UPT, UPT, UR28, 0x2, URZ ;  /* 0x000000021c287890 */ /* 0x000fe4000fffe0ff */
[----:B------:R-:W-:Y:S02]  /*3460*/  USEL UR27, URZ, 0x1, UP2 ;  /* 0x00000001ff1b7887 */ /* 0x000fe40009000000 */
[----:B------:R-:W-:Y:S02]  /*3470*/  USEL UR14, UR14, URZ, UP2 ;  /* 0x000000ff0e0e7287 */ /* 0x000fe40009000000 */
[----:B------:R-:W-:Y:S02]  /*3480*/  UIADD3 UR36, UPT, UPT, UR28, 0x4, URZ ;  /* 0x000000041c247890 */ /* 0x000fe4000fffe0ff */
[----:B------:R-:W-:Y:S01]  /*3490*/  @UP1 ULEA UR26, UR14, UR5, 0x3 ;  /* 0x000000050e1a1291 */ /* 0x000fe2000f8e18ff */
[----:B------:R-:W-:Y:S01]  /*34a0*/  LOP3.LUT R8, R8, UR27, RZ, 0x3c, !PT ;  /* 0x0000001b08087c12 */ /* 0x000fe2000f8e3cff */
[----:B------:R-:W-:Y:S02]  /*34b0*/  UIADD3 UR32, UPT, UPT, UR28, 0x6, URZ ;  /* 0x000000061c207890 */ /* 0x000fe4000fffe0ff */
[----:B------:R-:W-:Y:S01]  /*34c0*/  UIADD3 UR6, UPT, UPT, UR6, 0x40, URZ ;  /* 0x0000004006067890 */ /* 0x000fe2000fffe0ff */
[----:B-1----:R-:W-:Y:S01]  /*34d0*/  @P0 SHF.L.U32 R0, R8, 0x1f, RZ ;  /* 0x0000001f08000819 */ /* 0x002fe200000006ff */
[----:B------:R-:W-:Y:S01]  /*34e0*/  UIADD3 UR12, UPT, UPT, UR12, -0x1, URZ ;  /* 0xffffffff0c0c7890 */ /* 0x000fe2000fffe0ff */
[----:B------:R-:W-:Y:S02]  /*34f0*/  UMOV UR29, 0x40004040 ;  /* 0x40004040001d7882 */ /* 0x000fe40000000000 */
[----:B------:R2:W3:Y:S01]  /*3500*/  @P0 SYNCS.PHASECHK.TRANS64.TRYWAIT P2, [UR26], R0 ;  /* 0x00000000ff0005a7 */ /* 0x0004e2000804111a */
[----:B------:R-:W-:Y:S01]  /*3510*/  ULEA UR26, UR17, UR10, 0xa ;  /* 0x0000000a111a7291 */ /* 0x000fe2000f8e50ff */
[----:B------:R-:W-:Y:S01]  /*3520*/  UMOV UR27, 0x40004040 ;  /* 0x40004040001b7882 */ /* 0x000fe20000000000 */
[----:B------:R-:W-:Y:S02]  /*3530*/  UMOV UR41, 0x40004040 ;  /* 0x4000404000297882 */ /* 0x000fe40000000000 */
[----:B------:R-:W-:Y:S02]  /*3540*/  UIADD3 UR38, UPT, UPT, UR26, 0x2, URZ ;  /* 0x000000021a267890 */ /* 0x000fe4000fffe0ff */
[----:B------:R-:W-:Y:S02]  /*3550*/  UIADD3 UR34, UPT, UPT, UR26, 0x4, URZ ;  /* 0x000000041a227890 */ /* 0x000fe4000fffe0ff */
[----:B------:R-:W-:Y:S01]  /*3560*/  UIADD3 UR30, UPT, UPT, UR26, 0x6, URZ ;  /* 0x000000061a1e7890 */ /* 0x000fe2000fffe0ff */
[----:B------:R2:W-:Y:S01]  /*3570*/  UTCHMMA gdesc[UR26], gdesc[UR28], tmem[UR8], tmem[UR24], idesc[UR25], UP4 ;  /* 0x00ff181c1a0075ea */ /* 0x0005e2000a000008 */
[----:B------:R-:W-:Y:S01]  /*3580*/  UPLOP3.LUT UP4, UPT, UPT, UPT, UPT, 0x80, 0x8 ;  /* 0x000000000008789c */ /* 0x000fe20003f8f070 */
[----:B------:R-:W-:Y:S01]  /*3590*/  UMOV UR39, 0x40004040 ;  /* 0x4000404000277882 */ /* 0x000fe20000000000 */
[----:B------:R-:W-:Y:S01]  /*35a0*/  UMOV UR37, 0x40004040 ;  /* 0x4000404000257882 */ /* 0x000fe20000000000 */
[----:B------:R2:W-:Y:S01]  /*35b0*/  UTCHMMA gdesc[UR38], gdesc[UR40], tmem[UR8], tmem[UR22], idesc[UR23], UPT ;  /* 0x00ff1628260075ea */ /* 0x0005e2000b800008 */
[----:B------:R-:W-:Y:S01]  /*35c0*/  UMOV UR35, 0x40004040 ;  /* 0x4000404000237882 */ /* 0x000fe20000000000 */
[----:B------:R-:W-:Y:S01]  /*35d0*/  UMOV UR33, 0x40004040 ;  /* 0x4000404000217882 */ /* 0x000fe20000000000 */
[----:B------:R-:W-:Y:S01]  /*35e0*/  UMOV UR31, 0x40004040 ;  /* 0x40004040001f7882 */ /* 0x000fe20000000000 */
[----:B------:R2:W-:Y:S01]  /*35f0*/  UTCHMMA gdesc[UR34], gdesc[UR36], tmem[UR8], tmem[UR20], idesc[UR21], UPT ;  /* 0x00ff1424220075ea */ /* 0x0005e2000b800008 */
[----:B------:R2:W-:Y:S01]  /*3600*/  UTCHMMA gdesc[UR30], gdesc[UR32], tmem[UR8], tmem[UR18], idesc[UR19], UPT ;  /* 0x00ff12201e0075ea */ /* 0x0005e2000b800008 */
[----:B------:R2:W-:Y:S01]  /*3610*/  UTCBAR [UR6], URZ ;  /* 0x000000ff060073e9 */ /* 0x0005e200080000ff */
[----:B------:R-:W-:Y:S01]  /*3620*/  UMOV UR17, UR14 ;  /* 0x0000000e00117c82 */ /* 0x000fe20008000000 */
[----:B------:R-:W-:Y:S05]  /*3630*/  BRA.U UP0, `(.L_x_62) ;  /* 0xfffffffd00507547 */ /* 0x000fea000b83ffff */
.L_x_59:
[----:B------:R-:W-:Y:S01]  /*3640*/  UIADD3 UR15, UPT, UPT, UR15, 0x1, URZ ;  /* 0x000000010f0f7890 */ /* 0x000fe2000fffe0ff */
[C---:B------:R-:W-:Y:S01]  /*3650*/  ISETP.NE.AND P0, PT, R10.reuse, 0x2, PT ;  /* 0x000000020a00780c */ /* 0x040fe20003f05270 */
[----:B------:R-:W-:Y:S02]  /*3660*/  UIADD3 UR7, UPT, UPT, UR7, 0xe0, URZ ;  /* 0x000000e007077890 */ /* 0x000fe4000fffe0ff */
[----:B------:R-:W-:Y:S01]  /*3670*/  UISETP.NE.AND UP0, UPT, UR15, 0x4, UPT ;  /* 0x000000040f00788c */ /* 0x000fe2000bf05270 */
[----:B-12---:R-:W-:Y:S02]  /*3680*/  SEL R0, RZ, 0x1, P0 ;  /* 0x00000001ff007807 */ /* 0x006fe40000000000 */
[----:B------:R-:W-:Y:S01]  /*3690*/  SEL R10, R10, RZ, P0 ;  /* 0x000000ff0a0a7207 */ /* 0x000fe20000000000 */
[----:B------:R-:W-:Y:S01]  /*36a0*/  USEL UR6, URZ, 0x1, UP0 ;  /* 0x00000001ff067887 */ /* 0x000fe20008000000 */
[----:B------:R-:W-:Y:S01]  /*36b0*/  LOP3.LUT R9, R9, R0, RZ, 0x3c, !PT ;  /* 0x0000000009097212 */ /* 0x000fe200078e3cff */
[----:B------:R-:W-:Y:S01]  /*36c0*/  USEL UR15, UR15, URZ, UP0 ;  /* 0x000000ff0f0f7287 */ /* 0x000fe20008000000 */
[----:B------:R1:W-:Y:S03]  /*36d0*/  UTCBAR [UR7], URZ ;  /* 0x000000ff070073e9 */ /* 0x0003e600080000ff */
[----:B------:R-:W-:Y:S01]  /*36e0*/  LOP3.LUT R11, R11, UR6, RZ, 0x3c, !PT ;  /* 0x000000060b0b7c12 */ /* 0x000fe2000f8e3cff */
[----:B------:R-:W-:Y:S07]  /*36f0*/  @P1 BRA `(.L_x_63) ;  /* 0xfffffff800a01947 */ /* 0x000fee000383ffff */
[----:B------:R-:W2:Y:S01]  /*3700*/  S2UR UR4, SR_CgaCtaId ;  /* 0x00000000000479c3 */ /* 0x000ea20000008800 */
[----:B------:R-:W-:Y:S01]  /*3710*/  ELECT P0, URZ, PT ;  /* 0x0000000000ff782f */ /* 0x000fe20003800000 */
[----:B------:R-:W-:Y:S01]  /*3720*/  IMAD.MOV.U32 R0, RZ, RZ, 0x1 ;  /* 0x00000001ff007424 */ /* 0x000fe200078e00ff */
[----:B------:R-:W-:Y:S01]  /*3730*/  UIADD3 UR5, UPT, UPT, UR5, 0x100, URZ ;  /* 0x0000010005057890 */ /* 0x000fe2000fffe0ff */
[----:B------:R-:W-:Y:S01]  /*3740*/  SHF.L.U32 R2, R11, 0x1f, RZ ;  /* 0x0000001f0b027819 */ /* 0x000fe200000006ff */
[----:B------:R-:W-:-:S03]  /*3750*/  UMOV UR6, 0x40 ;  /* 0x0000004000067882 */ /* 0x000fc60000000000 */
[----:B------:R-:W-:Y:S01]  /*3760*/  UVIRTCOUNT.DEALLOC.SMPOOL 0x80 ;  /* 0x000000800000784c */ /* 0x000fe20000000000 */
[----:B--2---:R-:W-:Y:S02]  /*3770*/  ULEA UR4, UR4, UR6, 0x18 ;  /* 0x0000000604047291 */ /* 0x004fe4000f8ec0ff */
[----:B------:R-:W-:-:S07]  /*3780*/  ULEA UR6, UR15, UR5, 0x3 ;  /* 0x000000050f067291 */ /* 0x000fce000f8e18ff */
[----:B------:R2:W-:Y:S02]  /*3790*/  @P0 STS.U8 [UR4+0x1c], R0 ;  /* 0x00001c00ff000988 */ /* 0x0005e40008000004 */
[----:B------:R-:W4:Y:S02]  /*37a0*/  SYNCS.PHASECHK.TRANS64.TRYWAIT P0, [UR6], R2 ;  /* 0x00000002ff0075a7 */ /* 0x000f240008001106 */
[----:B--2-4-:R-:W-:Y:S05]  /*37b0*/  @!P0 BRA `(.L_x_64) ;  /* 0x0000006800f88947 */ /* 0x014fea0003800000 */
.L_x_240:
[----:B-1----:R-:W-:-:S04]  /*37c0*/  UIADD3 UR7, UPT, UPT, UR15, 0x1, URZ ;  /* 0x000000010f077890 */ /* 0x002fc8000fffe0ff */
[----:B------:R-:W-:-:S04]  /*37d0*/  UISETP.NE.AND UP0, UPT, UR7, 0x4, UPT ;  /* 0x000000040700788c */ /* 0x000fc8000bf05270 */
[----:B------:R-:W-:Y:S02]  /*37e0*/  USEL UR8, URZ, 0x1, UP0 ;  /* 0x00000001ff087887 */ /* 0x000fe40008000000 */
[----:B------:R-:W-:-:S04]  /*37f0*/  USEL UR7, UR7, URZ, UP0 ;  /* 0x000000ff07077287 */ /* 0x000fc80008000000 */
[----:B------:R-:W-:Y:S01]  /*3800*/  ULEA UR6, UR7, UR5, 0x3 ;  /* 0x0000000507067291 */ /* 0x000fe2000f8e18ff */
[----:B--2---:R-:W-:-:S04]  /*3810*/  LOP3.LUT R2, R11, UR8, RZ, 0x3c, !PT ;  /* 0x000000080b027c12 */ /* 0x004fc8000f8e3cff */
[----:B------:R-:W-:-:S04]  /*3820*/  SHF.L.U32 R3, R2, 0x1f, RZ ;  /* 0x0000001f02037819 */ /* 0x000fc800000006ff */
[----:B------:R-:W1:Y:S02]  /*3830*/  SYNCS.PHASECHK.TRANS64.TRYWAIT P0, [UR6], R3 ;  /* 0x00000003ff0075a7 */ /* 0x000e640008001106 */
[----:B-1----:R-:W-:Y:S05]  /*3840*/  @!P0 BRA `(.L_x_65) ;  /* 0x0000006800ec8947 */ /* 0x002fea0003800000 */
.L_x_242:
        /* <DEDUP_REMOVED lines=9> */
.L_x_244:
[----:B------:R-:W-:-:S04]  /*38e0*/  UIADD3 UR7, UPT, UPT, UR7, 0x1, URZ ;  /* 0x0000000107077890 */ /* 0x000fc8000fffe0ff */
[----:B------:R-:W-:-:S04]  /*38f0*/  UISETP.NE.AND UP0, UPT, UR7, 0x4, UPT ;  /* 0x000000040700788c */ /* 0x000fc8000bf05270 */
[----:B------:R-:W-:Y:S02]  /*3900*/  USEL UR6, URZ, 0x1, UP0 ;  /* 0x00000001ff067887 */ /* 0x000fe40008000000 */
[----:B------:R-:W-:-:S04]  /*3910*/  USEL UR7, UR7, URZ, UP0 ;  /* 0x000000ff07077287 */ /* 0x000fc80008000000 */
[----:B------:R-:W-:Y:S01]  /*3920*/  ULEA UR7, UR7, UR5, 0x3 ;  /* 0x0000000507077291 */ /* 0x000fe2000f8e18ff */
[----:B------:R-:W-:-:S04]  /*3930*/  LOP3.LUT R2, R2, UR6, RZ, 0x3c, !PT ;  /* 0x0000000602027c12 */ /* 0x000fc8000f8e3cff */
[----:B------:R-:W-:-:S04]  /*3940*/  SHF.L.U32 R2, R2, 0x1f, RZ ;  /* 0x0000001f02027819 */ /* 0x000fc800000006ff */
[----:B------:R-:W2:Y:S02]  /*3950*/  SYNCS.PHASECHK.TRANS64.TRYWAIT P0, [UR7], R2 ;  /* 0x00000002ff0075a7 */ /* 0x000ea40008001107 */
[----:B--2---:R-:W-:Y:S05]  /*3960*/  @!P0 BRA `(.L_x_67) ;  /* 0x0000006800d48947 */ /* 0x004fea0003800000 */
.L_x_246:
[----:B------:R-:W-:Y:S01]  /*3970*/  NOP ;  /* 0x0000000000007918 */ /* 0x000fe20000000000 */
[----:B-1----:R-:W1:Y:S01]  /*3980*/  LDS R0, [UR4+0x14] ;  /* 0x00001404ff007984 */ /* 0x002e620008000800 */
[----:B------:R-:W-:Y:S01]  /*3990*/  ULOP3.LUT UR6, UR16, 0xffff, URZ, 0xc0, !UPT ;  /* 0x0000ffff10067892 */ /* 0x000fe2000f8ec0ff */
[----:B------:R-:W-:Y:S01]  /*39a0*/  UMOV UR8, 0xffff ;  /* 0x0000ffff00087882 */ /* 0x000fe20000000000 */
[----:B------:R-:W-:Y:S02]  /*39b0*/  UMOV UR5, 0x1 ;  /* 0x0000000100057882 */ /* 0x000fe40000000000 */
[----:B------:R-:W-:-:S04]  /*39c0*/  USHF.R.U32.HI UR6, URZ, 0x5, UR6 ;  /* 0x00000005ff067899 */ /* 0x000fc80008011606 */
[----:B------:R-:W-:Y:S02]  /*39d0*/  USHF.L.U32 UR8, UR8, UR6, URZ ;  /* 0x0000000608087299 */ /* 0x000fe400080006ff */
[----:B------:R-:W-:-:S04]  /*39e0*/  USHF.L.U32 UR5, UR5, UR6, URZ ;  /* 0x0000000605057299 */ /* 0x000fc800080006ff */
[----:B-1----:R-:W-:-:S04]  /*39f0*/  LOP3.LUT R0, R0, UR8, RZ, 0xc0, !PT ;  /* 0x0000000800007c12 */ /* 0x002fc8000f8ec0ff */
[----:B------:R-:W-:-:S13]  /*3a00*/  ISETP.NE.AND P0, PT, R0, UR8, PT ;  /* 0x0000000800007c0c */ /* 0x000fda000bf05270 */
[----:B------:R-:W-:Y:S05]  /*3a10*/  @P0 BRA `(.L_x_68) ;  /* 0x0000000000580947 */ /* 0x000fea0003800000 */
[----:B------:R-:W1:Y:S02]  /*3a20*/  LDS R0, [UR4+0x18] ;  /* 0x00001804ff007984 */ /* 0x000e640008000800 */
[----:B-1----:R-:W-:-:S04]  /*3a30*/  LOP3.LUT R0, R0, UR5, RZ, 0xc0, !PT ;  /* 0x0000000500007c12 */ /* 0x002fc8000f8ec0ff */
[----:B------:R-:W-:-:S13]  /*3a40*/  ISETP.NE.AND P0, PT, R0, UR5, PT ;  /* 0x0000000500007c0c */ /* 0x000fda000bf05270 */
[----:B------:R-:W-:Y:S05]  /*3a50*/  @P0 BRA `(.L_x_69) ;  /* 0x00000000003c0947 */ /* 0x000fea0003800000 */
[----:B------:R-:W1:Y:S01]  /*3a60*/  S2R R2, SR_LANEID ;  /* 0x0000000000027919 */ /* 0x000e620000000000 */
[----:B------:R-:W-:Y:S01]  /*3a70*/  ULOP3.LUT UR8, URZ, UR8, URZ, 0x33, !UPT ;  /* 0x00000008ff087292 */ /* 0x000fe2000f8e33ff */
[----:B------:R-:W-:Y:S02]  /*3a80*/  VOTEU.ANY UR7, UPT, PT ;  /* 0x0000000000077886 */ /* 0x000fe400038e0100 */
[----:B------:R-:W-:-:S03]  /*3a90*/  UFLO.U32 UR7, UR7 ;  /* 0x00000007000772bd */ /* 0x000fc600080e0000 */
[----:B------:R-:W-:-:S04]  /*3aa0*/  IMAD.U32 R0, RZ, RZ, UR8 ;  /* 0x00000008ff007e24 */ /* 0x000fc8000f8e00ff */
[----:B------:R2:W4:Y:S02]  /*3ab0*/  REDUX UR6, R0 ;  /* 0x00000000000673c4 */ /* 0x0005240000000000 */
[----:B------:R1:W-:Y:S02]  /*3ac0*/  UTCATOMSWS.AND URZ, UR8 ;  /* 0x0000000800ff79e3 */ /* 0x0003e40008000000 */
[----:B-1----:R-:W-:Y:S02]  /*3ad0*/  ISETP.EQ.U32.AND P0, PT, R2, UR7, PT ;  /* 0x0000000702007c0c */ /* 0x002fe4000bf02070 */
[----:B--2---:R-:W-:Y:S02]  /*3ae0*/  LOP3.LUT R0, RZ, UR5, RZ, 0x33, !PT ;  /* 0x00000005ff007c12 */ /* 0x004fe4000f8e33ff */
[----:B----4-:R-:W-:Y:S02]  /*3af0*/  MOV R2, UR6 ;  /* 0x0000000600027c02 */ /* 0x010fe40008000f00 */
[----:B------:R-:W1:Y:S07]  /*3b00*/  REDUX UR5, R0 ;  /* 0x00000000000573c4 */ /* 0x000e6e0000000000 */
[----:B------:R2:W-:Y:S01]  /*3b10*/  @P0 ATOMS.AND RZ, [UR4+0x14], R2 ;  /* 0x00001402ffff098c */ /* 0x0005e2000a800004 */
[----:B-1----:R-:W-:-:S05]  /*3b20*/  IMAD.U32 R0, RZ, RZ, UR5 ;  /* 0x00000005ff007e24 */ /* 0x002fca000f8e00ff */
[----:B------:R2:W-:Y:S01]  /*3b30*/  @P0 ATOMS.AND RZ, [UR4+0x18], R0 ;  /* 0x00001800ffff098c */ /* 0x0005e2000a800004 */
[----:B------:R-:W-:Y:S05]  /*3b40*/  BRA `(.L_x_70) ;  /* 0x0000000000147947 */ /* 0x000fea0003800000 */
.L_x_69:
[----:B------:R-:W-:Y:S02]  /*3b50*/  MOV R2, 0x3b70 ;  /* 0x00003b7000027802 */ /* 0x000fe40000000f00 */
[----:B---3-5:R-:W-:Y:S05]  /*3b60*/  CALL.REL.NOINC `($__internal_0_$__cuda_sm10x_tcgen05_guardrail_trap_col_being_dealloced_not_returned_by_alloc) ;  /* 0x0000006c00347944 */ /* 0x028fea0003c00000 */
[----:B------:R-:W-:Y:S05]  /*3b70*/  BRA `(.L_x_70) ;  /* 0x0000000000087947 */ /* 0x000fea0003800000 */
.L_x_68:
[----:B------:R-:W-:Y:S02]  /*3b80*/  MOV R2, 0x3ba0 ;  /* 0x00003ba000027802 */ /* 0x000fe40000000f00 */
[----:B---3-5:R-:W-:Y:S05]  /*3b90*/  CALL.REL.NOINC `($__internal_2_$__cuda_sm10x_tcgen05_guardrail_trap_unallocated_columns_being_dealloced) ;  /* 0x0000006c00407944 */ /* 0x028fea0003c00000 */
.L_x_70:
[----:B------:R-:W-:Y:S01]  /*3ba0*/  NOP ;  /* 0x0000000000007918 */ /* 0x000fe20000000000 */
[----:B------:R-:W-:Y:S05]  /*3bb0*/  EXIT ;  /* 0x000000000000794d */ /* 0x000fea0003800000 */
.L_x_52:
[----:B------:R-:W-:-:S09]  /*3bc0*/  UISETP.NE.OR UP3, UPT, UR8, 0x3, UP3 ;  /* 0x000000030800788c */ /* 0x000fd20009f65670 */
[----:B------:R-:W-:Y:S05]  /*3bd0*/  BRA.U UP3, `(.L_x_71) ;  /* 0x0000000d03b07547 */ /* 0x000fea000b800000 */
[----:B------:R-:W1:Y:S01]  /*3be0*/  LDC R0, c[0x0][0xb30] ;  /* 0x0002cc00ff007b82 */ /* 0x000e620000000800 */
[----:B------:R-:W2:Y:S01]  /*3bf0*/  LDCU.64 UR8, c[0x0][0x888] ;  /* 0x00011100ff0877ac */ /* 0x000ea20008000a00 */
[----:B------:R-:W-:Y:S02]  /*3c00*/  HFMA2 R27, -RZ, RZ, 0, 0 ;  /* 0x00000000ff1b7431 */ /* 0x000fe400000001ff */
[----:B------:R-:W-:Y:S01]  /*3c10*/  IMAD.MOV.U32 R29, RZ, RZ, 0x1 ;  /* 0x00000001ff1d7424 */ /* 0x000fe200078e00ff */
[----:B------:R-:W-:Y:S01]  /*3c20*/  MOV R25, 0x2000 ;  /* 0x0000200000197802 */ /* 0x000fe20000000f00 */
[----:B------:R-:W4:Y:S01]  /*3c30*/  LDCU.64 UR6, c[0x0][0x890] ;  /* 0x00011200ff0677ac */ /* 0x000f220008000a00 */
[----:B------:R-:W-:Y:S01]  /*3c40*/  IMAD.MOV.U32 R28, RZ, RZ, RZ ;  /* 0x000000ffff1c7224 */ /* 0x000fe200078e00ff */
[----:B------:R-:W3:Y:S01]  /*3c50*/  LDC R24, c[0x0][0x370] ;  /* 0x0000dc00ff187b82 */ /* 0x000ee20000000800 */
[----:B------:R-:W-:Y:S01]  /*3c60*/  UMOV UR13, 0x400 ;  /* 0x00000400000d7882 */ /* 0x000fe20000000000 */
[----:B------:R-:W-:-:S02]  /*3c70*/  UPLOP3.LUT UP1, UPT, UPT, UPT, UPT, 0x40, 0x4 ;  /* 0x000000000004789c */ /* 0x000fc40003f2e870 */
[----:B------:R-:W-:Y:S01]  /*3c80*/  ULEA UR13, UR4, UR13, 0x18 ;  /* 0x0000000d040d7291 */ /* 0x000fe2000f8ec0ff */
[----:B------:R-:W-:-:S03]  /*3c90*/  UMOV UR14, URZ ;  /* 0x000000ff000e7c82 */ /* 0x000fc60008000000 */
[----:B------:R-:W3:Y:S01]  /*3ca0*/  LDC R3, c[0x0][0xb0c] ;  /* 0x0002c300ff037b82 */ /* 0x000ee20000000800 */
[----:B--2---:R-:W-:Y:S02]  /*3cb0*/  UISETP.NE.U32.AND UP3, UPT, UR8, URZ, UPT ;  /* 0x000000ff0800728c */ /* 0x004fe4000bf65070 */
[----:B----4-:R-:W-:-:S05]  /*3cc0*/  UISETP.NE.U32.AND UP5, UPT, UR6, URZ, UPT ;  /* 0x000000ff0600728c */ /* 0x010fca000bfa5070 */
[----:B------:R-:W2:Y:S01]  /*3cd0*/  LDC R20, c[0x0][0xb20] ;  /* 0x0002c800ff147b82 */ /* 0x000ea20000000800 */
[----:B-1----:R-:W-:Y:S01]  /*3ce0*/  ISETP.NE.AND P1, PT, R0, 0x1, PT ;  /* 0x000000010000780c */ /* 0x002fe20003f25270 */
[----:B------:R-:W-:Y:S02]  /*3cf0*/  UISETP.NE.AND.EX UP3, UPT, UR9, URZ, UPT, UP3 ;  /* 0x000000ff0900728c */ /* 0x000fe4000bf65330 */
[----:B------:R-:W-:-:S04]  /*3d00*/  UISETP.NE.AND.EX UP5, UPT, UR7, URZ, UPT, UP5 ;  /* 0x000000ff0700728c */ /* 0x000fc8000bfa5350 */
[----:B------:R-:W1:Y:S08]  /*3d10*/  LDC.64 R30, c[0x0][0x348] ;  /* 0x0000d200ff1e7b82 */ /* 0x000e700000000a00 */
[----:B------:R-:W4:Y:S08]  /*3d20*/  LDC.64 R14, c[0x0][0xb10] ;  /* 0x0002c400ff0e7b82 */ /* 0x000f300000000a00 */
[----:B------:R-:W1:Y:S08]  /*3d30*/  LDC.64 R6, c[0x0][0xb18] ;  /* 0x0002c600ff067b82 */ /* 0x000e700000000a00 */
[----:B------:R-:W1:Y:S08]  /*3d40*/  LDC.64 R4, c[0x0][0xb28] ;  /* 0x0002ca00ff047b82 */ /* 0x000e700000000a00 */
[----:B--23--:R-:W1:Y:S02]  /*3d50*/  LDC R21, c[0x0][0x374] ;  /* 0x0000dd00ff157b82 */ /* 0x00ce640000000800 */
.L_x_80:
[C---:B------:R-:W-:Y:S02]  /*3d60*/  LEA R0, R28.reuse, UR13, 0x3 ;  /* 0x0000000d1c007c11 */ /* 0x040fe4000f8e18ff */
[----:B------:R-:W-:Y:S02]  /*3d70*/  SHF.L.U32 R2, R27, 0x1f, RZ ;  /* 0x0000001f1b027819 */ /* 0x000fe400000006ff */
[----:B------:R-:W-:Y:S02]  /*3d80*/  LEA R16, R28, UR13, 0x4 ;  /* 0x0000000d1c107c11 */ /* 0x000fe4000f8e20ff */
[----:B--2---:R-:W2:Y:S02]  /*3d90*/  SYNCS.PHASECHK.TRANS64.TRYWAIT P0, [R0+URZ+0xc0], R2 ;  /* 0x0000c002000075a7 */ /* 0x004ea400080011ff */
[----:B--2---:R-:W-:Y:S05]  /*3da0*/  @!P0 BRA `(.L_x_72) ;  /* 0x0000006400dc8947 */ /* 0x004fea0003800000 */
.L_x_247:
[----:B------:R-:W-:Y:S01]  /*3db0*/  ISETP.GE.AND P0, PT, R36, 0x1, PT ;  /* 0x000000012400780c */ /* 0x000fe20003f06270 */
[----:B------:R-:W3:Y:S01]  /*3dc0*/  LDS.128 R16, [R16+0x150] ;  /* 0x0001500010107984 */ /* 0x000ee20000000c00 */
[----:B--2---:R-:W-:Y:S01]  /*3dd0*/  VIADD R0, R0, 0xd0 ;  /* 0x000000d000007836 */ /* 0x004fe20000000000 */
[----:B------:R-:W-:Y:S01]  /*3de0*/  @!PT LDS RZ, [RZ] ;  /* 0x00000000fffff984 */ /* 0x000fe20000000800 */
[----:B------:R-:W-:Y:S01]  /*3df0*/  @!PT LDS RZ, [RZ] ;  /* 0x00000000fffff984 */ /* 0x000fe20000000800 */
[----:B------:R-:W-:Y:S01]  /*3e00*/  @!PT LDS RZ, [RZ] ;  /* 0x00000000fffff984 */ /* 0x000fe20000000800 */
[----:B------:R-:W-:Y:S01]  /*3e10*/  @!PT LDS RZ, [RZ] ;  /* 0x00000000fffff984 */ /* 0x000fe20000000800 */
[----:B------:R2:W-:Y:S06]  /*3e20*/  MEMBAR.ALL.CTA ;  /* 0x0000000000007992 */ /* 0x0005ec0000008000 */
[----:B--2---:R-:W2:Y:S01]  /*3e30*/  FENCE.VIEW.ASYNC.S ;  /* 0x00000000000073c6 */ /* 0x004ea20000000000 */
[----:B------:R-:W-:Y:S04]  /*3e40*/  PRMT R0, RZ, 0x654, R0 ;  /* 0x00000654ff007816 */ /* 0x000fe80000000000 */
[----:B--2---:R2:W-:Y:S01]  /*3e50*/  SYNCS.ARRIVE.TRANS64.RED.A1T0 RZ, [R0+URZ], RZ ;  /* 0x000000ff00ff79a7 */ /* 0x0045e200081004ff */
[----:B---3--:R-:W-:Y:S11]  /*3e60*/  LOP3.LUT P3, RZ, R18, 0x1, RZ, 0xc0, !PT ;  /* 0x0000000112ff7812 */ /* 0x008ff6000786c0ff */
[----:B------:R-:W-:Y:S02]  /*3e70*/  @!UPT UIADD3 URZ, UPT, UPT, URZ, URZ, URZ ;  /* 0x000000fffffff290 */ /* 0x000fe4000fffe0ff */
[----:B------:R-:W-:Y:S02]  /*3e80*/  @P3 MOV R11, R16 ;  /* 0x00000010000b3202 */ /* 0x000fe40000000f00 */
[----:B------:R-:W-:Y:S01]  /*3e90*/  @P3 LOP3.LUT R10, R17, 0xffff, RZ, 0xc0, !PT ;  /* 0x0000ffff110a3812 */ /* 0x000fe200078ec0ff */
[----:B--2---:R-:W-:Y:S06]  /*3ea0*/  @!P0 BRA `(.L_x_73) ;  /* 0x0000000000a48947 */ /* 0x004fec0003800000 */
[-C--:B-1----:R-:W-:Y:S01]  /*3eb0*/  IMAD.HI.U32 R0, R21, R7.reuse, RZ ;  /* 0x0000000715007227 */ /* 0x082fe200078e00ff */
[----:B------:R-:W-:Y:S02]  /*3ec0*/  ISETP.NE.AND P0, PT, R6, 0x1, PT ;  /* 0x000000010600780c */ /* 0x000fe40003f05270 */
[----:B------:R-:W-:Y:S01]  /*3ed0*/  ISETP.NE.AND P2, PT, R36, 0x1, PT ;  /* 0x000000012400780c */ /* 0x000fe20003f45270 */
[----:B----4-:R-:W-:Y:S01]  /*3ee0*/  IMAD.HI.U32 R9, R24, R14, RZ ;  /* 0x0000000e18097227 */ /* 0x010fe200078e00ff */
[----:B------:R-:W-:Y:S02]  /*3ef0*/  SHF.R.U32.HI R0, RZ, R20, R0 ;  /* 0x00000014ff007219 */ /* 0x000fe40000011600 */
[----:B------:R-:W-:Y:S01]  /*3f00*/  ISETP.NE.AND P4, PT, R3, 0x1, PT ;  /* 0x000000010300780c */ /* 0x000fe20003f85270 */
[----:B------:R-:W-:Y:S01]  /*3f10*/  IMAD.HI.U32 R13, R10, R7, RZ ;  /* 0x000000070a0d7227 */ /* 0x000fe200078e00ff */
[----:B------:R-:W-:Y:S02]  /*3f20*/  SHF.R.U32.HI R9, RZ, R15, R9 ;  /* 0x0000000fff097219 */ /* 0x000fe40000011609 */
[----:B------:R-:W-:Y:S01]  /*3f30*/  SEL R0, R21, R0, !P0 ;  /* 0x0000000015007207 */ /* 0x000fe20004000000 */
[----:B------:R-:W-:Y:S01]  /*3f40*/  IMAD.HI.U32 R12, R11, R14, RZ ;  /* 0x0000000e0b0c7227 */ /* 0x000fe200078e00ff */
[----:B------:R-:W-:Y:S03]  /*3f50*/  SEL R9, R24, R9, !P4 ;  /* 0x0000000918097207 */ /* 0x000fe60006000000 */
[-C--:B------:R-:W-:Y:S01]  /*3f60*/  IMAD.HI.U32 R8, R0, R4.reuse, RZ ;  /* 0x0000000400087227 */ /* 0x080fe200078e00ff */
[----:B------:R-:W-:Y:S03]  /*3f70*/  SHF.R.U32.HI R12, RZ, R15, R12 ;  /* 0x0000000fff0c7219 */ /* 0x000fe6000001160c */
[----:B------:R-:W-:Y:S01]  /*3f80*/  IMAD.HI.U32 R2, R9, R4, RZ ;  /* 0x0000000409027227 */ /* 0x000fe200078e00ff */
[-C--:B------:R-:W-:Y:S02]  /*3f90*/  @P2 SHF.R.U32.HI R0, RZ, R5.reuse, R8 ;  /* 0x00000005ff002219 */ /* 0x080fe40000011608 */
[----:B------:R-:W-:Y:S02]  /*3fa0*/  SHF.R.U32.HI R8, RZ, R20, R13 ;  /* 0x00000014ff087219 */ /* 0x000fe4000001160d */
[----:B------:R-:W-:Y:S01]  /*3fb0*/  @P2 SHF.R.U32.HI R9, RZ, R5, R2 ;  /* 0x00000005ff092219 */ /* 0x000fe20000011602 */
[----:B------:R-:W-:Y:S01]  /*3fc0*/  IMAD R0, R36, R0, RZ ;  /* 0x0000000024007224 */ /* 0x000fe200078e02ff */
[----:B------:R-:W-:Y:S02]  /*3fd0*/  SEL R8, R10, R8, !P0 ;  /* 0x000000080a087207 */ /* 0x000fe40004000000 */
[----:B------:R-:W-:Y:S01]  /*3fe0*/  SEL R2, R11, R12, !P4 ;  /* 0x0000000c0b027207 */ /* 0x000fe20006000000 */
[----:B------:R-:W-:Y:S01]  /*3ff0*/  IMAD R12, R36, R9, RZ ;  /* 0x00000009240c7224 */ /* 0x000fe200078e02ff */
[C---:B------:R-:W-:Y:S01]  /*4000*/  ISETP.GE.AND P0, PT, R8.reuse, R0, PT ;  /* 0x000000000800720c */ /* 0x040fe20003f06270 */
[----:B------:R-:W-:Y:S03]  /*4010*/  IMAD.HI.U32 R0, R8, R4, RZ ;  /* 0x0000000408007227 */ /* 0x000fe600078e00ff */
[----:B------:R-:W-:Y:S02]  /*4020*/  ISETP.GE.OR P0, PT, R2, R12, P0 ;  /* 0x0000000c0200720c */ /* 0x000fe40000706670 */
[-C--:B------:R-:W-:Y:S04]  /*4030*/  SHF.R.U32.HI R0, RZ, R5.reuse, R0 ;  /* 0x00000005ff007219 */ /* 0x080fe80000011600 */
[----:B------:R-:W-:Y:S05]  /*4040*/  SEL R13, R8, R0, !P2 ;  /* 0x00000000080d7207 */ /* 0x000fea0005000000 */
[----:B------:R-:W-:Y:S02]  /*4050*/  IMAD.MOV R12, RZ, RZ, -R13 ;  /* 0x000000ffff0c7224 */ /* 0x000fe400078e0a0d */
[----:B------:R-:W-:Y:S04]  /*4060*/  @!P0 IMAD.HI.U32 R0, R2, R4, RZ ;  /* 0x0000000402008227 */ /* 0x000fe800078e00ff */
[----:B------:R-:W-:Y:S01]  /*4070*/  IMAD R12, R36, R12, R8 ;  /* 0x0000000c240c7224 */ /* 0x000fe200078e0208 */
[----:B------:R-:W-:Y:S04]  /*4080*/  @!P0 SHF.R.U32.HI R0, RZ, R5, R0 ;  /* 0x00000005ff008219 */ /* 0x000fe80000011600 */
[----:B------:R-:W-:Y:S04]  /*4090*/  @!P0 SEL R0, R2, R0, !P2 ;  /* 0x0000000002008207 */ /* 0x000fe80005000000 */
[----:B------:R-:W-:Y:S01]  /*40a0*/  @!P0 IADD3 R13, PT, PT, R13, -R0, RZ ;  /* 0x800000000d0d8210 */ /* 0x000fe20007ffe0ff */
[----:B------:R-:W-:Y:S01]  /*40b0*/  @!P0 IMAD R0, R9, R12, R0 ;  /* 0x0000000c09008224 */ /* 0x000fe200078e0200 */
[----:B------:R-:W-:Y:S01]  /*40c0*/  IADD3 R9, PT, PT, -R8, RZ, RZ ;  /* 0x000000ff08097210 */ /* 0x000fe20007ffe1ff */
[--C-:B------:R-:W-:Y:S02]  /*40d0*/  IMAD.MOV R12, RZ, RZ, -R2.reuse ;  /* 0x000000ffff0c7224 */ /* 0x100fe400078e0a02 */
[----:B------:R-:W-:Y:S02]  /*40e0*/  @!P0 IMAD R8, R13, R36, R2 ;  /* 0x000000240d088224 */ /* 0x000fe400078e0202 */
[----:B------:R-:W-:Y:S02]  /*40f0*/  @!P0 IMAD.MOV.U32 R2, RZ, RZ, R0 ;  /* 0x000000ffff028224 */ /* 0x000fe400078e0000 */
[----:B------:R-:W-:Y:S02]  /*4100*/  IMAD R11, R3, R12, R11 ;  /* 0x0000000c030b7224 */ /* 0x000fe400078e020b */
[----:B------:R-:W-:Y:S02]  /*4110*/  IMAD R10, R6, R9, R10 ;  /* 0x00000009060a7224 */ /* 0x000fe400078e020a */
[----:B------:R-:W-:Y:S02]  /*4120*/  IMAD R11, R2, R3, R11 ;  /* 0x00000003020b7224 */ /* 0x000fe400078e020b */
[----:B------:R-:W-:Y:S02]  /*4130*/  IMAD R10, R8, R6, R10 ;  /* 0x00000006080a7224 */ /* 0x000fe400078e020a */
.L_x_73:
[----:B------:R-:W-:Y:S05]  /*4140*/  BRA.U UP1, `(.L_x_74) ;  /* 0x0000000101107547 */ /* 0x000fea000b800000 */
[----:B------:R-:W-:Y:S04]  /*4150*/  MOV R2, UR5 ;  /* 0x0000000500027c02 */ /* 0x000fe80008000f00 */
[----:B------:R-:W-:Y:S04]  /*4160*/  SHF.L.U32 R2, R2, 0x1f, RZ ;  /* 0x0000001f02027819 */ /* 0x000fe800000006ff */
[----:B------:R-:W2:Y:S02]  /*4170*/  SYNCS.PHASECHK.TRANS64.TRYWAIT P0, [UR13+0xb8], R2 ;  /* 0x0000b802ff0075a7 */ /* 0x000ea4000800110d */
[----:B--2---:R-:W-:Y:S05]  /*4180*/  @!P0 BRA `(.L_x_75) ;  /* 0x0000006000f88947 */ /* 0x004fea0003800000 */
.L_x_74:
[----:B------:R-:W-:Y:S02]  /*4190*/  R2UR UR11, R22 ;  /* 0x00000000160b72ca */ /* 0x000fe400000e0000 */
[----:B------:R-:W-:Y:S02]  /*41a0*/  R2UR UR10, R23 ;  /* 0x00000000170a72ca */ /* 0x000fe400000e0000 */
[----:B------:R-:W-:Y:S04]  /*41b0*/  ISETP.NE.U32.AND P2, PT, RZ, UR6, PT ;  /* 0x00000006ff007c0c */ /* 0x000fe8000bf45070 */
[----:B------:R-:W-:Y:S05]  /*41c0*/  ISETP.NE.AND.EX P2, PT, RZ, UR7, PT, P2 ;  /* 0x00000007ff007c0c */ /* 0x000fea000bf45320 */
[----:B------:R-:W-:Y:S02]  /*41d0*/  USHF.L.U32 UR11, UR11, 0x7, URZ ;  /* 0x000000070b0b7899 */ /* 0x000fe400080006ff */
[----:B------:R-:W-:Y:S01]  /*41e0*/  USHF.L.U32 UR10, UR10, 0x6, URZ ;  /* 0x000000060a0a7899 */ /* 0x000fe200080006ff */
[----:B------:R-:W-:Y:S11]  /*41f0*/  BRA.U !UP5, `(.L_x_76) ;  /* 0x000000010d347547 */ /* 0x000ff6000b800000 */
[----:B------:R-:W-:Y:S01]  /*4200*/  UPLOP3.LUT UP0, UPT, UPT, UPT, UP3, 0x80, 0x8 ;  /* 0x000000000008789c */ /* 0x000fe20003f0f030 */
[----:B--2---:R-:W-:Y:S02]  /*4210*/  HFMA2 R0, -RZ, RZ, 0, 5.9604644775390625e-08 ;  /* 0x00000001ff007431 */ /* 0x004fe400000001ff */
[----:B------:R-:W-:Y:S03]  /*4220*/  IMAD.MOV.U32 R100, RZ, RZ, 0x1 ;  /* 0x00000001ff647424 */ /* 0x000fe600078e00ff */
[----:B------:R-:W-:Y:S05]  /*4230*/  PLOP3.LUT P0, PT, PT, PT, UP0, 0x80, 0x8 ;  /* 0x000000000008781c */ /* 0x000fea0003f0f008 */
[----:B------:R-:W2:Y:S01]  /*4240*/  @UP0 LDCU.64 UR16, c[0x0][0x888] ;  /* 0x00011100ff1007ac */ /* 0x000ea20008000a00 */
[----:B------:R-:W-:Y:S07]  /*4250*/  @UP0 UIMAD UR8, UR36, UR6, URZ ;  /* 0x00000006240802a4 */ /* 0x000fee000f8e02ff */
[----:B------:R-:W-:Y:S01]  /*4260*/  @!P0 PRMT R100, R0, 0x7610, R100 ;  /* 0x0000761000648816 */ /* 0x000fe20000000064 */
[----:B--2---:R-:W-:Y:S03]  /*4270*/  @UP0 UIMAD.WIDE UR16, UR8, 0x4, UR16 ;  /* 0x00000004081008a5 */ /* 0x004fe6000f8e0210 */
[----:B------:R-:W2:Y:S03]  /*4280*/  @!UP0 LDCU UR8, c[0x0][0x880] ;  /* 0x00011000ff0887ac */ /* 0x000ea60008000800 */
[----:B-----5:R-:W-:Y:S01]  /*4290*/  IMAD.U32 R62, RZ, RZ, UR16 ;  /* 0x00000010ff3e7e24 */ /* 0x020fe2000f8e00ff */
[----:B------:R-:W-:Y:S05]  /*42a0*/  MOV R63, UR17 ;  /* 0x00000011003f7c02 */ /* 0x000fea0008000f00 */
[----:B------:R3:W5:Y:S02]  /*42b0*/  @P0 LDG.E R62, desc[UR38][R62.64] ;  /* 0x000000263e3e0981 */ /* 0x000764000c1e1900 */
[----:B--23--:R-:W-:Y:S07]  /*42c0*/  @!P0 IMAD.U32 R62, RZ, RZ, UR8 ;  /* 0x00000008ff3e8e24 */ /* 0x00cfee000f8e00ff */
.L_x_76:
[----:B-----5:R-:W-:Y:S01]  /*42d0*/  @!P2 FSETP.EQ.AND P0, PT, R62, RZ, PT ;  /* 0x000000ff3e00a20b */ /* 0x020fe20003f02000 */
[----:B------:R-:W-:Y:S01]  /*42e0*/  @!UPT UIADD3 URZ, UPT, UPT, URZ, URZ, URZ ;  /* 0x000000fffffff290 */ /* 0x000fe2000fffe0ff */
[----:B------:R-:W-:Y:S11]  /*42f0*/  @!P2 BRA `(.L_x_77) ;  /* 0x000000000014a947 */ /* 0x000ff60003800000 */
[----:B------:R-:W-:Y:S02]  /*4300*/  LOP3.LUT P2, RZ, R100, 0xff, RZ, 0xc0, !PT ;  /* 0x000000ff64ff7812 */ /* 0x000fe4000784c0ff */
[----:B------:R-:W-:Y:S04]  /*4310*/  PLOP3.LUT P0, PT, PT, PT, UP0, 0x80, 0x8 ;  /* 0x000000000008781c */ /* 0x000fe80003f0f008 */
[----:B------:R-:W-:Y:S07]  /*4320*/  PLOP3.LUT P0, PT, P0, PT, PT, 0x8, 0x80 ;  /* 0x000000000080781c */ /* 0x000fee000070e170 */
[----:B------:R-:W-:Y:S11]  /*4330*/  @P2 FSETP.EQ.AND P0, PT, R62, RZ, PT ;  /* 0x000000ff3e00220b */ /* 0x000ff60003f02000 */
[----:B------:R-:W-:Y:S02]  /*4340*/  @!UPT UIADD3 URZ, UPT, UPT, URZ, URZ, URZ ;  /* 0x000000fffffff290 */ /* 0x000fe4000fffe0ff */
.L_x_77:
[----:B------:R-:W-:Y:S01]  /*4350*/  ULEA UR16, UR14, UR13, 0x3 ;  /* 0x0000000d0e107291 */ /* 0x000fe2000f8e18ff */
[----:B------:R-:W-:Y:S02]  /*4360*/  SHF.L.U32 R9, R29, 0x1f, RZ ;  /* 0x0000001f1d097819 */ /* 0x000fe400000006ff */
[----:B------:R-:W-:Y:S04]  /*4370*/  ELECT P4, URZ, PT ;  /* 0x0000000000ff782f */ /* 0x000fe80003880000 */
[----:B------:R-:W-:Y:S02]  /*4380*/  PLOP3.LUT P4, PT, P0, P4, PT, 0xf2, 0x2f ;  /* 0x00000000002f781c */ /* 0x000fe40000789e72 */
[----:B------:R-:W3:Y:S11]  /*4390*/  SYNCS.PHASECHK.TRANS64.TRYWAIT P2, [UR16+0x98], R9 ;  /* 0x00009809ff0075a7 */ /* 0x000ef60008041110 */
[----:B-1----:R-:W-:Y:S05]  /*43a0*/  @!P4 IADD3 R8, P0, PT, R30, 0x580, RZ ;  /* 0x000005801e08c810 */ /* 0x002fea0007f1e0ff */
[----:B--2---:R-:W-:Y:S01]  /*43b0*/  @!P4 IMAD.X R2, RZ, RZ, R31, P0 ;  /* 0x000000ffff02c224 */ /* 0x004fe200000e061f */
[----:B---3--:R-:W-:Y:S07]  /*43c0*/  @!P2 BRA `(.L_x_78) ;  /* 0x000000600080a947 */ /* 0x008fee0003800000 */
.L_x_250:
[----:B------:R-:W2:Y:S01]  /*43d0*/  LDC.64 R12, c[0x0][0xb18] ;  /* 0x0002c600ff0c7b82 */ /* 0x000ea20000000a00 */
[----:B------:R-:W-:Y:S01]  /*43e0*/  @!P4 R2UR UR8, R2 ;  /* 0x000000000208c2ca */ /* 0x000fe200000e0000 */
[----:B------:R-:W-:Y:S01]  /*43f0*/  VOTEU.ALL UP2, P4 ;  /* 0x0000000000ff7886 */ /* 0x000fe20002040000 */
[----:B------:R-:W-:Y:S01]  /*4400*/  @!P4 R2UR UR9, R8 ;  /* 0x000000000809c2ca */ /* 0x000fe200000e0000 */
[----:B------:R-:W-:Y:S01]  /*4410*/  VOTEU.ALL UP1, P4 ;  /* 0x0000000000ff7886 */ /* 0x000fe20002020000 */
[----:B-1----:R-:W-:Y:S03]  /*4420*/  @!P4 IMAD.MOV.U32 R0, RZ, RZ, 0x2000 ;  /* 0x00002000ff00c424 */ /* 0x002fe600078e00ff */
[----:B------:R-:W1:Y:S01]  /*4430*/  @!P1 LDC R2, c[0x0][0xb0c] ;  /* 0x0002c300ff029b82 */ /* 0x000e620000000800 */
[----:B------:R-:W-:Y:S01]  /*4440*/  UMOV UR22, 0x0 ;  /* 0x0000000000167882 */ /* 0x000fe20000000000 */
[----:B------:R-:W-:Y:S01]  /*4450*/  UMOV UR23, 0x10000000 ;  /* 0x1000000000177882 */ /* 0x000fe20000000000 */
[----:B------:R-:W-:Y:S01]  /*4460*/  UMOV UR12, UR36 ;  /* 0x00000024000c7c82 */ /* 0x000fe20008000000 */
[----:B------:R-:W-:Y:S01]  /*4470*/  UIADD3 UR15, UPT, UPT, UR14, 0x1, URZ ;  /* 0x000000010e0f7890 */ /* 0x000fe2000fffe0ff */
[----:B------:R-:W-:Y:S01]  /*4480*/  @P3 SHF.R.U32.HI R26, RZ, 0x10, R17 ;  /* 0x00000010ff1a3819 */ /* 0x000fe20000011611 */
[----:B------:R-:W-:Y:S02]  /*4490*/  VIADD R28, R28, 0x1 ;  /* 0x000000011c1c7836 */ /* 0x000fe40000000000 */
[----:B------:R-:W-:Y:S01]  /*44a0*/  IMAD.U32 R9, RZ, RZ, UR8 ;  /* 0x00000008ff097e24 */ /* 0x000fe2000f8e00ff */
[----:B------:R-:W-:Y:S01]  /*44b0*/  @!UP2 ULEA UR8, UR14, UR13, 0xd ;  /* 0x0000000d0e08a291 */ /* 0x000fe2000f8e68ff */
[----:B------:R-:W-:Y:S01]  /*44c0*/  IMAD.U32 R8, RZ, RZ, UR9 ;  /* 0x00000009ff087e24 */ /* 0x000fe2000f8e00ff */
[----:B------:R-:W-:Y:S02]  /*44d0*/  UIADD3 UR9, UPT, UPT, UR16, 0x80, URZ ;  /* 0x0000008010097890 */ /* 0x000fe4000fffe0ff */
[----:B------:R-:W-:Y:S01]  /*44e0*/  @!P4 R2UR UR21, R9 ;  /* 0x000000000915c2ca */ /* 0x000fe200000e0000 */
[----:B------:R-:W-:Y:S01]  /*44f0*/  @!UP2 UIADD3 UR8, UPT, UPT, UR8, 0x200, URZ ;  /* 0x000002000808a890 */ /* 0x000fe2000fffe0ff */
[----:B------:R-:W-:Y:S01]  /*4500*/  @!P4 R2UR UR20, R8 ;  /* 0x000000000814c2ca */ /* 0x000fe200000e0000 */
[----:B------:R-:W-:Y:S01]  /*4510*/  UISETP.NE.AND UP4, UPT, UR15, 0x3, UPT ;  /* 0x000000030f00788c */ /* 0x000fe2000bf85270 */
[----:B------:R-:W3:Y:S01]  /*4520*/  LDC.64 R8, c[0x0][0xb10] ;  /* 0x0002c400ff087b82 */ /* 0x000ee20000000a00 */
[----:B------:R-:W-:Y:S02]  /*4530*/  UPRMT UR17, UR4, 0x654, UR9 ;  /* 0x0000065404117896 */ /* 0x000fe40008000009 */
[----:B------:R-:W-:Y:S02]  /*4540*/  USEL UR18, URZ, 0x1, UP4 ;  /* 0x00000001ff127887 */ /* 0x000fe4000a000000 */
[----:B------:R-:W-:Y:S04]  /*4550*/  USEL UR15, UR15, URZ, UP4 ;  /* 0x000000ff0f0f7287 */ /* 0x000fe8000a000000 */
[----:B------:R-:W-:Y:S01]  /*4560*/  ULEA UR14, UR15, UR13, 0x3 ;  /* 0x0000000d0f0e7291 */ /* 0x000fe2000f8e18ff */
[----:B------:R-:W-:Y:S01]  /*4570*/  LOP3.LUT R29, R29, UR18, RZ, 0x3c, !PT ;  /* 0x000000121d1d7c12 */ /* 0x000fe2000f8e3cff */
[----:B------:R1:W-:Y:S01]  /*4580*/  @!UP1 UTMALDG.3D [UR8], [UR20], desc[UR22] ;  /* 0x00001608140095b4 */ /* 0x0003e20008011000 */
[----:B------:R5:W-:Y:S02]  /*4590*/  @!P4 SYNCS.ARRIVE.TRANS64.RED.A0TR RZ, [UR16+0x80], R0 ;  /* 0x00008000ffffc9a7 */ /* 0x000be40008300410 */
[----:B------:R-:W-:Y:S01]  /*45a0*/  SHF.L.U32 R22, R29, 0x1f, RZ ;  /* 0x0000001f1d167819 */ /* 0x000fe200000006ff */
[C---:B---3--:R-:W-:Y:S01]  /*45b0*/  @!P1 IMAD.HI.U32 R8, R11.reuse, R8, RZ ;  /* 0x000000080b089227 */ /* 0x048fe200078e00ff */
[----:B--2---:R-:W-:Y:S02]  /*45c0*/  @!P1 ISETP.NE.AND P0, PT, R12, 0x1, PT ;  /* 0x000000010c00980c */ /* 0x004fe40003f05270 */
[----:B-1----:R-:W-:Y:S01]  /*45d0*/  @!P1 ISETP.NE.AND P2, PT, R2, 0x1, PT ;  /* 0x000000010200980c */ /* 0x002fe20003f45270 */
[----:B------:R-:W-:Y:S01]  /*45e0*/  SYNCS.ARRIVE.TRANS64.RED.A1T0 RZ, [UR17], RZ ;  /* 0x000000ffffff79a7 */ /* 0x000fe20008100411 */
[C---:B------:R-:W-:Y:S01]  /*45f0*/  @!P1 IMAD.HI.U32 R13, R10.reuse, R13, RZ ;  /* 0x0000000d0a0d9227 */ /* 0x040fe200078e00ff */
[----:B------:R-:W-:Y:S04]  /*4600*/  @!P1 SHF.R.U32.HI R8, RZ, R9, R8 ;  /* 0x00000009ff089219 */ /* 0x000fe80000011608 */
[----:B------:R-:W-:Y:S01]  /*4610*/  @!P1 SEL R8, R11, R8, !P2 ;  /* 0x000000080b089207 */ /* 0x000fe20005000000 */
[----:B------:R-:W1:Y:S01]  /*4620*/  SYNCS.PHASECHK.TRANS64.TRYWAIT P5, [UR14+0x98], R22 ;  /* 0x00009816ff0075a7 */ /* 0x000e6200080a110e */
[----:B-----5:R-:W2:Y:S02]  /*4630*/  @!P1 LDC R0, c[0x0][0xb20] ;  /* 0x0002c800ff009b82 */ /* 0x020ea40000000800 */
[----:B--2---:R-:W-:Y:S04]  /*4640*/  @!P1 SHF.R.U32.HI R0, RZ, R0, R13 ;  /* 0x00000000ff009219 */ /* 0x004fe8000001160d */
[----:B------:R-:W-:Y:S05]  /*4650*/  @!P1 SEL R9, R10, R0, !P0 ;  /* 0x000000000a099207 */ /* 0x000fea0004000000 */
[----:B------:R-:W-:Y:S02]  /*4660*/  @!P1 IMAD.IADD R0, R9, 0x1, -R8 ;  /* 0x0000000109009824 */ /* 0x000fe400078e0a08 */
[----:B------:R-:W-:Y:S02]  /*4670*/  @!P1 IMAD.IADD R8, R8, 0x1, -R9 ;  /* 0x0000000108089824 */ /* 0x000fe400078e0a09 */
[----:B------:R-:W-:Y:S02]  /*4680*/  @!P1 IMAD R11, R0, R2, R11 ;  /* 0x00000002000b9224 */ /* 0x000fe400078e020b */
[----:B------:R-:W-:Y:S01]  /*4690*/  @!P1 IMAD R10, R8, R12, R10 ;  /* 0x0000000c080a9224 */ /* 0x000fe200078e020a */
[----:B-1----:R-:W-:Y:S06]  /*46a0*/  @!P5 BRA `(.L_x_79) ;  /* 0x0000005c00e0d947 */ /* 0x002fec0003800000 */
.L_x_252:
[----:B------:R-:W-:Y:S01]  /*46b0*/  @!P4 IADD3 R2, P0, PT, R30, 0x580, RZ ;  /* 0x000005801e02c810 */ /* 0x000fe20007f1e0ff */
[----:B------:R-:W-:Y:S01]  /*46c0*/  UMOV UR20, 0x0 ;  /* 0x0000000000147882 */ /* 0x000fe20000000000 */
[----:B------:R-:W-:Y:S01]  /*46d0*/  UMOV UR21, 0x10000000 ;  /* 0x1000000000157882 */ /* 0x000fe20000000000 */
[----:B------:R-:W-:Y:S01]  /*46e0*/  VOTEU.ALL UP1, P4 ;  /* 0x0000000000ff7886 */ /* 0x000fe20002020000 */
[----:B------:R-:W-:Y:S01]  /*46f0*/  @!P4 R2UR UR9, R2 ;  /* 0x000000000209c2ca */ /* 0x000fe200000e0000 */
[----:B-1----:R-:W-:Y:S01]  /*4700*/  @!P4 IMAD.X R0, RZ, RZ, R31, P0 ;  /* 0x000000ffff00c224 */ /* 0x002fe200000e061f */
[----:B------:R-:W-:Y:S01]  /*4710*/  UMOV UR12, UR36 ;  /* 0x00000024000c7c82 */ /* 0x000fe20008000000 */
[----:B------:R-:W-:Y:S01]  /*4720*/  @P3 R2UR UR36, R26 ;  /* 0x000000001a2432ca */ /* 0x000fe200000e0000 */
[----:B------:R-:W-:Y:S01]  /*4730*/  @!UP1 ULEA UR16, UR15, UR13, 0xd ;  /* 0x0000000d0f109291 */ /* 0x000fe2000f8e68ff */
[----:B------:R-:W-:Y:S01]  /*4740*/  ISETP.NE.AND P0, PT, R28, 0x2, PT ;  /* 0x000000021c00780c */ /* 0x000fe20003f05270 */
[----:B------:R-:W-:Y:S01]  /*4750*/  @!UP1 UIADD3 UR10, UPT, UPT, UR10, 0x20, URZ ;  /* 0x000000200a0a9890 */ /* 0x000fe2000fffe0ff */
[----:B------:R-:W-:Y:S01]  /*4760*/  @!P4 R2UR UR8, R0 ;  /* 0x000000000008c2ca */ /* 0x000fe200000e0000 */
[----:B------:R-:W-:Y:S01]  /*4770*/  IMAD.IADD R23, R10, 0x1, R82 ;  /* 0x000000010a177824 */ /* 0x000fe200078e0252 */
[----:B------:R-:W-:Y:S01]  /*4780*/  SEL R0, RZ, 0x1, P0 ;  /* 0x00000001ff007807 */ /* 0x000fe20000000000 */
[----:B------:R-:W-:Y:S01]  /*4790*/  IMAD.IADD R22, R11, 0x1, R83 ;  /* 0x000000010b167824 */ /* 0x000fe200078e0253 */
[----:B------:R-:W-:Y:S02]  /*47a0*/  SEL R28, R28, RZ, P0 ;  /* 0x000000ff1c1c7207 */ /* 0x000fe40000000000 */
[----:B------:R-:W-:Y:S01]  /*47b0*/  IMAD.U32 R8, RZ, RZ, UR9 ;  /* 0x00000009ff087e24 */ /* 0x000fe2000f8e00ff */
[----:B------:R-:W-:Y:S01]  /*47c0*/  UIADD3 UR9, UPT, UPT, UR14, 0x80, URZ ;  /* 0x000000800e097890 */ /* 0x000fe2000fffe0ff */
[----:B------:R-:W-:Y:S03]  /*47d0*/  LOP3.LUT R27, R27, R0, RZ, 0x3c, !PT ;  /* 0x000000001b1b7212 */ /* 0x000fe600078e3cff */
[----:B------:R-:W-:Y:S02]  /*47e0*/  @!P4 R2UR UR18, R8 ;  /* 0x000000000812c2ca */ /* 0x000fe400000e0000 */
[----:B------:R-:W-:Y:S01]  /*47f0*/  IMAD.U32 R9, RZ, RZ, UR8 ;  /* 0x00000008ff097e24 */ /* 0x000fe2000f8e00ff */
[----:B------:R-:W-:Y:S01]  /*4800*/  @!UP1 UIADD3 UR8, UPT, UPT, UR16, 0x200, URZ ;  /* 0x0000020010089890 */ /* 0x000fe2000fffe0ff */
[----:B------:R-:W-:Y:S01]  /*4810*/  VOTEU.ALL UP1, P4 ;  /* 0x0000000000ff7886 */ /* 0x000fe20002020000 */
[----:B------:R-:W-:Y:S02]  /*4820*/  UPRMT UR16, UR4, 0x654, UR9 ;  /* 0x0000065404107896 */ /* 0x000fe40008000009 */
[----:B------:R-:W-:Y:S11]  /*4830*/  @!P4 R2UR UR19, R9 ;  /* 0x000000000913c2ca */ /* 0x000ff600000e0000 */
[----:B------:R-:W-:Y:S02]  /*4840*/  @!UPT UIADD3 URZ, UPT, UPT, URZ, URZ, URZ ;  /* 0x000000fffffff290 */ /* 0x000fe4000fffe0ff */
[----:B------:R2:W-:Y:S01]  /*4850*/  @!UP1 UTMALDG.3D [UR8], [UR18], desc[UR20] ;  /* 0x00001408120095b4 */ /* 0x0005e20008011000 */
[----:B------:R2:W-:Y:S01]  /*4860*/  @!P4 SYNCS.ARRIVE.TRANS64.RED.A0TR RZ, [UR14+0x80], R25 ;  /* 0x00008019ffffc9a7 */ /* 0x0005e2000830040e */
[----:B------:R-:W-:Y:S04]  /*4870*/  UIADD3 UR14, UPT, UPT, UR15, 0x1, URZ ;  /* 0x000000010f0e7890 */ /* 0x000fe8000fffe0ff */
[----:B------:R-:W-:Y:S04]  /*4880*/  UISETP.NE.AND UP1, UPT, UR14, 0x3, UPT ;  /* 0x000000030e00788c */ /* 0x000fe8000bf25270 */
[----:B------:R-:W-:Y:S02]  /*4890*/  USEL UR15, URZ, 0x1, UP1 ;  /* 0x00000001ff0f7887 */ /* 0x000fe40008800000 */
[----:B------:R-:W-:Y:S02]  /*48a0*/  USEL UR14, UR14, URZ, UP1 ;  /* 0x000000ff0e0e7287 */ /* 0x000fe40008800000 */
[----:B------:R-:W-:Y:S02]  /*48b0*/  UPLOP3.LUT UP1, UPT, UPT, UPT, UPT, 0x80, 0x8 ;  /* 0x000000000008789c */ /* 0x000fe40003f2f070 */
[----:B------:R-:W-:Y:S01]  /*48c0*/  LOP3.LUT R29, R29, UR15, RZ, 0x3c, !PT ;  /* 0x0000000f1d1d7c12 */ /* 0x000fe2000f8e3cff */
[----:B------:R-:W-:Y:S01]  /*48d0*/  SYNCS.ARRIVE.TRANS64.RED.A1T0 RZ, [UR16], RZ ;  /* 0x000000ffffff79a7 */ /* 0x000fe20008100410 */
[----:B------:R-:W-:Y:S07]  /*48e0*/  @P3 BRA `(.L_x_80) ;  /* 0xfffffff4001c3947 */ /* 0x000fee000383ffff */
[----:B------:R-:W-:Y:S01]  /*48f0*/  UIADD3 UR13, UPT, UPT, UR13, 0x98, URZ ;  /* 0x000000980d0d7890 */ /* 0x000fe2000fffe0ff */
[----:B------:R-:W-:-:S03]  /*4900*/  SHF.L.U32 R2, R29, 0x1f, RZ ;  /* 0x0000001f1d027819 */ /* 0x000fc600000006ff */
[----:B------:R-:W-:-:S09]  /*4910*/  ULEA UR4, UR14, UR13, 0x3 ;  /* 0x0000000d0e047291 */ /* 0x000fd2000f8e18ff */
[----:B------:R-:W1:Y:S02]  /*4920*/  SYNCS.PHASECHK.TRANS64.TRYWAIT P0, [UR4], R2 ;  /* 0x00000002ff0075a7 */ /* 0x000e640008001104 */
[----:B-1----:R-:W-:Y:S05]  /*4930*/  @!P0 BRA `(.L_x_81) ;  /* 0x0000005c00548947 */ /* 0x002fea0003800000 */
.L_x_254:
        /* <DEDUP_REMOVED lines=9> */
.L_x_256:
[----:B------:R-:W-:-:S04]  /*49d0*/  UIADD3 UR5, UPT, UPT, UR5, 0x1, URZ ;  /* 0x0000000105057890 */ /* 0x000fc8000fffe0ff */
[----:B------:R-:W-:-:S04]  /*49e0*/  UISETP.NE.AND UP0, UPT, UR5, 0x3, UPT ;  /* 0x000000030500788c */ /* 0x000fc8000bf05270 */
[----:B------:R-:W-:Y:S02]  /*49f0*/  USEL UR4, URZ, 0x1, UP0 ;  /* 0x00000001ff047887 */ /* 0x000fe40008000000 */
[----:B------:R-:W-:-:S04]  /*4a00*/  USEL UR5, UR5, URZ, UP0 ;  /* 0x000000ff05057287 */ /* 0x000fc80008000000 */
[----:B------:R-:W-:Y:S01]  /*4a10*/  ULEA UR5, UR5, UR13, 0x3 ;  /* 0x0000000d05057291 */ /* 0x000fe2000f8e18ff */
[----:B-1----:R-:W-:-:S04]  /*4a20*/  LOP3.LUT R2, R29, UR4, RZ, 0x3c, !PT ;  /* 0x000000041d027c12 */ /* 0x002fc8000f8e3cff */
[----:B------:R-:W-:Y:S01]  /*4a30*/  SHF.L.U32 R2, R2, 0x1f, RZ ;  /* 0x0000001f02027819 */ /* 0x000fe200000006ff */
[----:B------:R-:W-:-:S07]  /*4a40*/  IMAD.U32 R0, RZ, RZ, UR5 ;  /* 0x00000005ff007e24 */ /* 0x000fce000f8e00ff */
.L_x_83:
[----:B-1----:R1:W3:Y:S02]  /*4a50*/  SYNCS.PHASECHK.TRANS64.TRYWAIT P0, [R0+URZ], R2 ;  /* 0x00000002000075a7 */ /* 0x0022e400080011ff */
[----:B---3--:R-:W-:Y:S05]  /*4a60*/  @!P0 NANOSLEEP.SYNCS 0x989680 ;  /* 0x009896800000895d */ /* 0x008fea0003900000 */
[----:B------:R-:W3:Y:S02]  /*4a70*/  @!P0 SYNCS.PHASECHK.TRANS64 P0, [R0+URZ], R2 ;  /* 0x00000002000085a7 */ /* 0x000ee400080010ff */
[----:B--23--:R-:W-:Y:S05]  /*4a80*/  @P0 EXIT ;  /* 0x000000000000094d */ /* 0x00cfea0003800000 */
[----:B------:R-:W-:Y:S05]  /*4a90*/  BRA `(.L_x_83) ;  /* 0xfffffffc00ec7947 */ /* 0x000fea000383ffff */
.L_x_71:
[----:B------:R-:W-:-:S06]  /*4aa0*/  UISETP.GE.AND UP1, UPT, UR8, 0x4, UPT ;  /* 0x000000040800788c */ /* 0x000fcc000bf26270 */
[----:B------:R-:W-:-:S13]  /*4ab0*/  PLOP3.LUT P0, PT, PT, PT, UP1, 0x80, 0x8 ;  /* 0x000000000008781c */ /* 0x000fda0003f0f018 */
[----:B------:R-:W-:Y:S05]  /*4ac0*/  @!P0 EXIT ;  /* 0x000000000000894d */ /* 0x000fea0003800000 */
[----:B------:R-:W-:Y:S01]  /*4ad0*/  BAR.SYNC.DEFER_BLOCKING 0x6, 0xa0 ;  /* 0x0182800000007b1d */ /* 0x000fe20000010000 */
[C---:B------:R-:W-:Y:S01]  /*4ae0*/  IMAD.SHL.U32 R2, R121.reuse, 0x20, RZ ;  /* 0x0000002079027824 */ /* 0x040fe200078e00ff */
[C---:B------:R-:W-:Y:S01]  /*4af0*/  LOP3.LUT R123, R121.reuse, 0x60, RZ, 0xc0, !PT ;  /* 0x00000060797b7812 */ /* 0x040fe200078ec0ff */
[C---:B------:R-:W-:Y:S01]  /*4b00*/  IMAD.SHL.U32 R120, R121.reuse, 0x4, RZ ;  /* 0x0000000479787824 */ /* 0x040fe200078e00ff */
[C---:B------:R-:W-:Y:S01]  /*4b10*/  LOP3.LUT R122, R121.reuse, 0x2, RZ, 0xc0, !PT ;  /* 0x00000002797a7812 */ /* 0x040fe200078ec0ff */
[----:B------:R-:W-:Y:S01]  /*4b20*/  IMAD.U32 R40, R121, 0x10000, RZ ;  /* 0x0001000079287824 */ /* 0x000fe200078e00ff */
[----:B------:R-:W-:Y:S02]  /*4b30*/  UMOV UR42, 0x400 ;  /* 0x00000400002a7882 */ /* 0x000fe40000000000 */
[----:B------:R-:W1:Y:S01]  /*4b40*/  LDC R108, c[0x0][0x370] ;  /* 0x0000dc00ff6c7b82 */ /* 0x000e620000000800 */
[----:B------:R-:W-:Y:S01]  /*4b50*/  ULEA UR42, UR4, UR42, 0x18 ;  /* 0x0000002a042a7291 */ /* 0x000fe2000f8ec0ff */
[----:B------:R-:W-:Y:S01]  /*4b60*/  LOP3.LUT R3, R2, 0xc0, RZ, 0xc0, !PT ;  /* 0x000000c002037812 */ /* 0x000fe200078ec0ff */
[----:B------:R-:W-:Y:S01]  /*4b70*/  IMAD.MOV.U32 R39, RZ, RZ, RZ ;  /* 0x000000ffff277224 */ /* 0x000fe200078e00ff */
[----:B------:R-:W-:Y:S01]  /*4b80*/  LOP3.LUT R40, R40, 0x600000, RZ, 0xc0, !PT ;  /* 0x0060000028287812 */ /* 0x000fe200078ec0ff */
[----:B------:R-:W-:Y:S01]  /*4b90*/  IMAD.MOV.U32 R118, RZ, RZ, RZ ;  /* 0x000000ffff767224 */ /* 0x000fe200078e00ff */
[----:B------:R-:W-:Y:S01]  /*4ba0*/  LOP3.LUT R120, R3, 0x18, R120, 0xf8, !PT ;  /* 0x0000001803787812 */ /* 0x000fe200078ef878 */
[----:B------:R-:W-:Y:S01]  /*4bb0*/  IMAD.MOV.U32 R106, RZ, RZ, RZ ;  /* 0x000000ffff6a7224 */ /* 0x000fe200078e00ff */
[----:B------:R-:W2:Y:S01]  /*4bc0*/  LDC R107, c[0x0][0x374] ;  /* 0x0000dd00ff6b7b82 */ /* 0x000ea20000000800 */
[----:B------:R-:W-:-:S02]  /*4bd0*/  LOP3.LUT R121, R121, 0x4, RZ, 0xc0, !PT ;  /* 0x0000000479797812 */ /* 0x000fc400078ec0ff */
[----:B------:R-:W-:Y:S02]  /*4be0*/  CS2R R116, SRZ ;  /* 0x0000000000747805 */ /* 0x000fe4000001ff00 */
[----:B------:R-:W-:Y:S01]  /*4bf0*/  LOP3.LUT R120, R120, 0xf20, R2, 0xf8, !PT ;  /* 0x00000f2078787812 */ /* 0x000fe200078ef802 */
[----:B------:R-:W4:Y:S01]  /*4c00*/  LDCU.64 UR44, c[0x0][0x348] ;  /* 0x00006900ff2c77ac */ /* 0x000f220008000a00 */
[----:B------:R-:W-:Y:S01]  /*4c10*/  IADD3 R119, PT, PT, -R121, 0x2, RZ ;  /* 0x0000000279777810 */ /* 0x000fe20007ffe1ff */
[----:B------:R-:W-:Y:S01]  /*4c20*/  UMOV UR41, 0x1 ;  /* 0x0000000100297882 */ /* 0x000fe20000000000 */
[----:B------:R-:W3:Y:S01]  /*4c30*/  LDS R0, [UR42+0x170] ;  /* 0x0001702aff007984 */ /* 0x000ee20008000800 */
[----:B------:R-:W-:Y:S01]  /*4c40*/  UIADD3 UR42, UPT, UPT, UR42, 0x200, URZ ;  /* 0x000002002a2a7890 */ /* 0x000fe2000fffe0ff */
[----:B------:R-:W-:Y:S01]  /*4c50*/  UMOV UR40, URZ ;  /* 0x000000ff00287c82 */ /* 0x000fe20008000000 */
[----:B------:R-:W-:-:S04]  /*4c60*/  UMOV UR37, URZ ;  /* 0x000000ff00257c82 */ /* 0x000fc80008000000 */
[----:B------:R-:W-:Y:S01]  /*4c70*/  LEA R120, R120, UR42, 0x1 ;  /* 0x0000002a78787c11 */ /* 0x000fe2000f8e08ff */
[----:B-1234-:R-:W-:-:S07]  /*4c80*/  IMAD.IADD R40, R0, 0x1, R40 ;  /* 0x0000000100287824 */ /* 0x01efce00078e0228 */
.L_x_207:
[----:B------:R-:W1:Y:S01]  /*4c90*/  S2R R16, SR_CgaCtaId ;  /* 0x0000000000107919 */ /* 0x000e620000008800 */
[----:B------:R-:W-:Y:S02]  /*4ca0*/  MOV R0, 0x400 ;  /* 0x0000040000007802 */ /* 0x000fe40000000f00 */
[----:B------:R-:W-:Y:S02]  /*4cb0*/  SHF.L.U32 R2, R117, 0x1f, RZ ;  /* 0x0000001f75027819 */ /* 0x000fe400000006ff */
[----:B-1----:R-:W-:-:S05]  /*4cc0*/  LEA R16, R16, R0, 0x18 ;  /* 0x0000000010107211 */ /* 0x002fca00078ec0ff */
[C-C-:B------:R-:W-:Y:S02]  /*4cd0*/  IMAD R0, R106.reuse, 0x8, R16.reuse ;  /* 0x000000086a007824 */ /* 0x140fe400078e0210 */
[----:B------:R-:W-:Y:S02]  /*4ce0*/  IMAD R8, R106, 0x10, R16 ;  /* 0x000000106a087824 */ /* 0x000fe400078e0210 */
[----:B------:R-:W1:Y:S02]  /*4cf0*/  SYNCS.PHASECHK.TRANS64.TRYWAIT P0, [R0+URZ+0xc0], R2 ;  /* 0x0000c002000075a7 */ /* 0x000e6400080011ff */
[----:B-1----:R-:W-:Y:S05]  /*4d00*/  @!P0 BRA `(.L_x_84) ;  /* 0x0000005800908947 */ /* 0x002fea0003800000 */
.L_x_257:
[----:B------:R-:W2:Y:S01]  /*4d10*/  LDS.128 R8, [R8+0x150] ;  /* 0x0001500008087984 */ /* 0x000ea20000000c00 */
[----:B------:R-:W-:Y:S01]  /*4d20*/  ISETP.GE.AND P0, PT, R36, 0x1, PT ;  /* 0x000000012400780c */ /* 0x000fe20003f06270 */
        /* <DEDUP_REMOVED lines=9> */
[----:B--2---:R-:W-:-:S04]  /*4dc0*/  LOP3.LUT P3, RZ, R10, 0x1, RZ, 0xc0, !PT ;  /* 0x000000010aff7812 */ /* 0x004fc8000786c0ff */
[----:B------:R-:W-:-:S09]  /*4dd0*/  P2R R126, PR, RZ, 0x8 ;  /* 0x00000008ff7e7803 */ /* 0x000fd20000000000 */
[----:B------:R-:W-:Y:S02]  /*4de0*/  @P3 MOV R114, R8 ;  /* 0x0000000800723202 */ /* 0x000fe40000000f00 */
[----:B------:R-:W-:Y:S01]  /*4df0*/  @P3 LOP3.LUT R113, R9, 0xffff, RZ, 0xc0, !PT ;  /* 0x0000ffff09713812 */ /* 0x000fe200078ec0ff */
[----:B-1----:R-:W-:Y:S06]  /*4e00*/  @!P0 BRA `(.L_x_85) ;  /* 0x0000000000b88947 */ /* 0x002fec0003800000 */
[----:B------:R-:W1:Y:S01]  /*4e10*/  LDC.64 R4, c[0x0][0xb18] ;  /* 0x0002c600ff047b82 */ /* 0x000e620000000a00 */
[----:B------:R-:W-:-:S07]  /*4e20*/  ISETP.NE.AND P0, PT, R36, 0x1, PT ;  /* 0x000000012400780c */ /* 0x000fce0003f05270 */
[----:B------:R-:W2:Y:S08]  /*4e30*/  LDC.64 R6, c[0x0][0xb10] ;  /* 0x0002c400ff067b82 */ /* 0x000eb00000000a00 */
[----:B------:R-:W3:Y:S08]  /*4e40*/  LDC R0, c[0x0][0xb20] ;  /* 0x0002c800ff007b82 */ /* 0x000ef00000000800 */
[----:B------:R-:W4:Y:S01]  /*4e50*/  LDC R12, c[0x0][0xb0c] ;  /* 0x0002c300ff0c7b82 */ /* 0x000f220000000800 */
[----:B-1----:R-:W-:Y:S01]  /*4e60*/  IMAD.HI.U32 R14, R107, R5, RZ ;  /* 0x000000056b0e7227 */ /* 0x002fe200078e00ff */
[----:B------:R-:W-:-:S03]  /*4e70*/  ISETP.NE.AND P1, PT, R4, 0x1, PT ;  /* 0x000000010400780c */ /* 0x000fc60003f25270 */
[----:B------:R-:W-:-:S03]  /*4e80*/  IMAD.HI.U32 R5, R113, R5, RZ ;  /* 0x0000000571057227 */ /* 0x000fc600078e00ff */
[----:B------:R-:W1:Y:S01]  /*4e90*/  LDC.64 R2, c[0x0][0xb28] ;  /* 0x0002ca00ff027b82 */ /* 0x000e620000000a00 */
[----:B--2---:R-:W-:-:S04]  /*4ea0*/  IMAD.HI.U32 R15, R108, R6, RZ ;  /* 0x000000066c0f7227 */ /* 0x004fc800078e00ff */
[----:B------:R-:W-:Y:S01]  /*4eb0*/  IMAD.HI.U32 R17, R114, R6, RZ ;  /* 0x0000000672117227 */ /* 0x000fe200078e00ff */
[-C--:B------:R-:W-:Y:S02]  /*4ec0*/  SHF.R.U32.HI R15, RZ, R7.reuse, R15 ;  /* 0x00000007ff0f7219 */ /* 0x080fe4000001160f */
        /* <DEDUP_REMOVED lines=8> */
[----:B-1----:R-:W-:-:S04]  /*4f50*/  IMAD.HI.U32 R13, R14, R2, RZ ;  /* 0x000000020e0d7227 */ /* 0x002fc800078e00ff */
        /* <DEDUP_REMOVED lines=25> */
.L_x_85:
[----:B------:R-:W1:Y:S02]  /*50f0*/  LDCU UR4, c[0x0][0xb30] ;  /* 0x00016600ff0477ac */ /* 0x000e640008000800 */
[----:B-1----:R-:W-:-:S09]  /*5100*/  UISETP.NE.AND UP0, UPT, UR4, 0x1, UPT ;  /* 0x000000010400788c */ /* 0x002fd2000bf05270 */
[----:B------:R-:W-:Y:S05]  /*5110*/  BRA.U UP0, `(.L_x_86) ;  /* 0x0000000100407547 */ /* 0x000fea000b800000 */
[----:B------:R-:W1:Y:S08]  /*5120*/  LDC.64 R4, c[0x0][0xb10] ;  /* 0x0002c400ff047b82 */ /* 0x000e700000000a00 */
[----:B------:R-:W2:Y:S08]  /*5130*/  LDC.64 R2, c[0x0][0xb18] ;  /* 0x0002c600ff027b82 */ /* 0x000eb00000000a00 */
[----:B------:R-:W3:Y:S08]  /*5140*/  LDC R0, c[0x0][0xb20] ;  /* 0x0002c800ff007b82 */ /* 0x000ef00000000800 */
[----:B------:R-:W4:Y:S01]  /*5150*/  LDC R6, c[0x0][0xb0c] ;  /* 0x0002c300ff067b82 */ /* 0x000f220000000800 */
[----:B-1----:R-:W-:-:S05]  /*5160*/  IMAD.HI.U32 R4, R114, R4, RZ ;  /* 0x0000000472047227 */ /* 0x002fca00078e00ff */
[----:B------:R-:W-:Y:S01]  /*5170*/  SHF.R.U32.HI R4, RZ, R5, R4 ;  /* 0x00000005ff047219 */ /* 0x000fe20000011604 */
[----:B--2---:R-:W-:Y:S01]  /*5180*/  IMAD.HI.U32 R3, R113, R3, RZ ;  /* 0x0000000371037227 */ /* 0x004fe200078e00ff */
[----:B------:R-:W-:-:S04]  /*5190*/  ISETP.NE.AND P0, PT, R2, 0x1, PT ;  /* 0x000000010200780c */ /* 0x000fc80003f05270 */
[----:B---3--:R-:W-:-:S04]  /*51a0*/  SHF.R.U32.HI R0, RZ, R0, R3 ;  /* 0x00000000ff007219 */ /* 0x008fc80000011603 */
[----:B------:R-:W-:Y:S02]  /*51b0*/  SEL R0, R113, R0, !P0 ;  /* 0x0000000071007207 */ /* 0x000fe40004000000 */
[----:B----4-:R-:W-:-:S04]  /*51c0*/  ISETP.NE.AND P1, PT, R6, 0x1, PT ;  /* 0x000000010600780c */ /* 0x010fc80003f25270 */
[----:B------:R-:W-:-:S05]  /*51d0*/  SEL R4, R114, R4, !P1 ;  /* 0x0000000472047207 */ /* 0x000fca0004800000 */
[----:B------:R-:W-:Y:S02]  /*51e0*/  IMAD.IADD R3, R0, 0x1, -R4 ;  /* 0x0000000100037824 */ /* 0x000fe400078e0a04 */
[----:B------:R-:W-:Y:S02]  /*51f0*/  IMAD.IADD R0, R4, 0x1, -R0 ;  /* 0x0000000104007824 */ /* 0x000fe400078e0a00 */
[----:B------:R-:W-:Y:S02]  /*5200*/  IMAD R114, R3, R6, R114 ;  /* 0x0000000603727224 */ /* 0x000fe400078e0272 */
[----:B------:R-:W-:Y:S02]  /*5210*/  IMAD R113, R0, R2, R113 ;  /* 0x0000000200717224 */ /* 0x000fe400078e0271 */
.L_x_86:
[----:B------:R-:W-:Y:S01]  /*5220*/  ULOP3.LUT UP0, URZ, UR42, 0x1b0, URZ, 0xc0, !UPT ;  /* 0x000001b02aff7892 */ /* 0x000fe2000f80c0ff */
[----:B------:R-:W-:Y:S02]  /*5230*/  IADD3 R106, PT, PT, R106, 0x1, RZ ;  /* 0x000000016a6a7810 */ /* 0x000fe40007ffe0ff */
[----:B------:R-:W-:-:S06]  /*5240*/  @P3 SHF.R.U32.HI R115, RZ, 0x10, R9 ;  /* 0x00000010ff733819 */ /* 0x000fcc0000011609 */
[----:B------:R-:W-:Y:S05]  /*5250*/  BRA.U !UP0, `(.L_x_87) ;  /* 0x00000001087c7547 */ /* 0x000fea000b800000 */
[----:B------:R-:W-:Y:S01]  /*5260*/  MOV R2, 0x0 ;  /* 0x0000000000027802 */ /* 0x000fe20000000f00 */
[----:B------:R-:W1:Y:S01]  /*5270*/  LDCU.64 UR8, c[0x4][0x80] ;  /* 0x01001000ff0877ac */ /* 0x000e620008000a00 */
[----:B------:R-:W-:Y:S02]  /*5280*/  HFMA2 R12, -RZ, RZ, 0, 5.9604644775390625e-08 ;  /* 0x00000001ff0c7431 */ /* 0x000fe400000001ff */
[----:B------:R-:W-:Y:S01]  /*5290*/  IMAD.MOV.U32 R8, RZ, RZ, 0x70 ;  /* 0x00000070ff087424 */ /* 0x000fe200078e00ff */
[----:B------:R2:W3:Y:S01]  /*52a0*/  LDC.64 R14, c[0x4][R2] ;  /* 0x01000000020e7b82 */ /* 0x0004e20000000a00 */
[----:B------:R-:W4:Y:S01]  /*52b0*/  LDCU.64 UR6, c[0x4][0x88] ;  /* 0x01001100ff0677ac */ /* 0x000f220008000a00 */
[----:B------:R-:W-:Y:S01]  /*52c0*/  IMAD.MOV.U32 R13, RZ, RZ, RZ ;  /* 0x000000ffff0d7224 */ /* 0x000fe200078e00ff */
[----:B------:R-:W2:Y:S01]  /*52d0*/  LDCU.64 UR4, c[0x4][0x8] ;  /* 0x01000100ff0477ac */ /* 0x000ea20008000a00 */
[----:B-1----:R-:W-:Y:S01]  /*52e0*/  IMAD.U32 R4, RZ, RZ, UR8 ;  /* 0x00000008ff047e24 */ /* 0x002fe2000f8e00ff */
[----:B------:R-:W-:Y:S01]  /*52f0*/  MOV R5, UR9 ;  /* 0x0000000900057c02 */ /* 0x000fe20008000f00 */
[----:B----4-:R-:W-:Y:S01]  /*5300*/  IMAD.U32 R6, RZ, RZ, UR6 ;  /* 0x00000006ff067e24 */ /* 0x010fe2000f8e00ff */
[----:B------:R-:W-:Y:S01]  /*5310*/  MOV R7, UR7 ;  /* 0x0000000700077c02 */ /* 0x000fe20008000f00 */
[----:B--2---:R-:W-:Y:S01]  /*5320*/  IMAD.U32 R10, RZ, RZ, UR4 ;  /* 0x00000004ff0a7e24 */ /* 0x004fe2000f8e00ff */
[----:B------:R-:W-:-:S02]  /*5330*/  MOV R11, UR5 ;  /* 0x00000005000b7c02 */ /* 0x000fc40008000f00 */
[----:B------:R-:W-:-:S07]  /*5340*/  LEPC R20, `(.L_x_88) ;  /* 0x000000001014794e */ /* 0x000fce0000000000 */
[----:B---3-5:R-:W-:Y:S05]  /*5350*/  CALL.ABS.NOINC R14 ;  /* 0x000000000e007343 */ /* 0x028fea0003c00000 */
.L_x_88:
[----:B------:R-:W1:Y:S01]  /*5360*/  LDC.64 R2, c[0x4][R2] ;  /* 0x0100000002027b82 */ /* 0x000e620000000a00 */
[----:B------:R-:W2:Y:S01]  /*5370*/  LDCU.64 UR8, c[0x4][0x80] ;  /* 0x01001000ff0877ac */ /* 0x000ea20008000a00 */
[----:B------:R-:W-:Y:S02]  /*5380*/  HFMA2 R12, -RZ, RZ, 0, 5.9604644775390625e-08 ;  /* 0x00000001ff0c7431 */ /* 0x000fe400000001ff */
[----:B------:R-:W-:Y:S01]  /*5390*/  IMAD.MOV.U32 R8, RZ, RZ, 0x70 ;  /* 0x00000070ff087424 */ /* 0x000fe200078e00ff */
[----:B------:R-:W3:Y:S01]  /*53a0*/  LDCU.64 UR6, c[0x4][0x88] ;  /* 0x01001100ff0677ac */ /* 0x000ee20008000a00 */
[----:B------:R-:W-:Y:S01]  /*53b0*/  IMAD.MOV.U32 R13, RZ, RZ, RZ ;  /* 0x000000ffff0d7224 */ /* 0x000fe200078e00ff */
[----:B------:R-:W4:Y:S01]  /*53c0*/  LDCU.64 UR4, c[0x4][0x8] ;  /* 0x01000100ff0477ac */ /* 0x000f220008000a00 */
[----:B--2---:R-:W-:Y:S02]  /*53d0*/  MOV R4, UR8 ;  /* 0x0000000800047c02 */ /* 0x004fe40008000f00 */
[----:B------:R-:W-:Y:S01]  /*53e0*/  MOV R5, UR9 ;  /* 0x0000000900057c02 */ /* 0x000fe20008000f00 */
[----:B---3--:R-:W-:Y:S01]  /*53f0*/  IMAD.U32 R6, RZ, RZ, UR6 ;  /* 0x00000006ff067e24 */ /* 0x008fe2000f8e00ff */
[----:B------:R-:W-:Y:S01]  /*5400*/  MOV R7, UR7 ;  /* 0x0000000700077c02 */ /* 0x000fe20008000f00 */
[----:B----4-:R-:W-:Y:S01]  /*5410*/  IMAD.U32 R10, RZ, RZ, UR4 ;  /* 0x00000004ff0a7e24 */ /* 0x010fe2000f8e00ff */
[----:B------:R-:W-:-:S02]  /*5420*/  MOV R11, UR5 ;  /* 0x00000005000b7c02 */ /* 0x000fc40008000f00 */
[----:B------:R-:W-:-:S07]  /*5430*/  LEPC R20, `(.L_x_87) ;  /* 0x000000001014794e */ /* 0x000fce0000000000 */
[----:B-1----:R-:W-:Y:S05]  /*5440*/  CALL.ABS.NOINC R2 ;  /* 0x0000000002007343 */ /* 0x002fea0003c00000 */
.L_x_87:
[----:B------:R-:W1:Y:S01]  /*5450*/  LDC.64 R2, c[0x0][0x890] ;  /* 0x00022400ff027b82 */ /* 0x000e620000000a00 */
[----:B------:R-:W-:-:S06]  /*5460*/  ULOP3.LUT UR4, UR41, 0x1, URZ, 0x3c, !UPT ;  /* 0x0000000129047892 */ /* 0x000fcc000f8e3cff */
[----:B------:R-:W-:Y:S01]  /*5470*/  IMAD.U32 R112, RZ, RZ, UR4 ;  /* 0x00000004ff707e24 */ /* 0x000fe2000f8e00ff */
[----:B-1----:R-:W-:-:S04]  /*5480*/  ISETP.NE.U32.AND P3, PT, R2, RZ, PT ;  /* 0x000000ff0200720c */ /* 0x002fc80003f65070 */
[----:B------:R-:W-:-:S13]  /*5490*/  ISETP.NE.AND.EX P3, PT, R3, RZ, PT, P3 ;  /* 0x000000ff0300720c */ /* 0x000fda0003f65330 */
[----:B------:R-:W-:Y:S05]  /*54a0*/  @!P3 BRA `(.L_x_89) ;  /* 0x000000000034b947 */ /* 0x000fea0003800000 */
[----:B------:R-:W1:Y:S02]  /*54b0*/  LDCU.64 UR4, c[0x0][0x888] ;  /* 0x00011100ff0477ac */ /* 0x000e640008000a00 */
[----:B-1----:R-:W-:-:S04]  /*54c0*/  UISETP.NE.U32.AND UP0, UPT, UR4, URZ, UPT ;  /* 0x000000ff0400728c */ /* 0x002fc8000bf05070 */
[----:B------:R-:W-:-:S09]  /*54d0*/  UISETP.NE.AND.EX UP0, UPT, UR5, URZ, UPT, UP0 ;  /* 0x000000ff0500728c */ /* 0x000fd2000bf05300 */
[----:B------:R-:W-:Y:S05]  /*54e0*/  BRA.U !UP0, `(.L_x_90) ;  /* 0x0000000108187547 */ /* 0x000fea000b800000 */
[----:B------:R-:W1:Y:S01]  /*54f0*/  LDC.64 R4, c[0x0][0x888] ;  /* 0x00022200ff047b82 */ /* 0x000e620000000a00 */
[----:B------:R-:W-:-:S04]  /*5500*/  IMAD R0, R2, UR36, RZ ;  /* 0x0000002402007c24 */ /* 0x000fc8000f8e02ff */
[----:B-1----:R-:W-:-:S05]  /*5510*/  IMAD.WIDE R4, R0, 0x4, R4 ;  /* 0x0000000400047825 */ /* 0x002fca00078e0204 */
[----:B-----5:R1:W5:Y:S01]  /*5520*/  LDG.E R62, desc[UR38][R4.64] ;  /* 0x00000026043e7981 */ /* 0x020362000c1e1900 */
[----:B------:R-:W-:Y:S01]  /*5530*/  MOV R100, 0x1 ;  /* 0x0000000100647802 */ /* 0x000fe20000000f00 */
[----:B------:R-:W-:Y:S06]  /*5540*/  BRA `(.L_x_89) ;  /* 0x00000000000c7947 */ /* 0x000fec0003800000 */
.L_x_90:
[----:B------:R-:W1:Y:S01]  /*5550*/  LDCU UR4, c[0x0][0x880] ;  /* 0x00011000ff0477ac */ /* 0x000e620008000800 */
[----:B------:R-:W-:Y:S01]  /*5560*/  HFMA2 R100, -RZ, RZ, 0, 5.9604644775390625e-08 ;  /* 0x00000001ff647431 */ /* 0x000fe200000001ff */
[----:B-1---5:R-:W-:Y:S02]  /*5570*/  MOV R62, UR4 ;  /* 0x00000004003e7c02 */ /* 0x022fe40008000f00 */
.L_x_89:
[----:B-1----:R-:W1:Y:S02]  /*5580*/  LDC.64 R4, c[0x0][0x8b0] ;  /* 0x00022c00ff047b82 */ /* 0x002e640000000a00 */
        /* <DEDUP_REMOVED lines=11> */
[----:B------:R-:W-:Y:S05]  /*5640*/  BRA `(.L_x_91) ;  /* 0x0000000000087947 */ /* 0x000fea0003800000 */
.L_x_92:
[----:B------:R-:W1:Y:S02]  /*5650*/  LDCU UR4, c[0x0][0x8a0] ;  /* 0x00011400ff0477ac */ /* 0x000e640008000800 */
[----:B-1---5:R-:W-:Y:S02]  /*5660*/  MOV R41, UR4 ;  /* 0x0000000400297c02 */ /* 0x022fe40008000f00 */
.L_x_91:
[----:B------:R-:W-:Y:S01]  /*5670*/  UISETP.NE.AND UP0, UPT, UR43, URZ, UPT ;  /* 0x000000ff2b00728c */ /* 0x000fe2000bf05270 */
[----:B------:R-:W-:Y:S01]  /*5680*/  PLOP3.LUT P0, PT, PT, PT, PT, 0x8, 0x80 ;  /* 0x000000000080781c */ /* 0x000fe20003f0e170 */
[----:B------:R-:W-:-:S03]  /*5690*/  IMAD.U32 R0, RZ, RZ, UR40 ;  /* 0x00000028ff007e24 */ /* 0x000fc6000f8e00ff */
[----:B------:R-:W-:-:S04]  /*56a0*/  P2R R130, PR, RZ, 0x1 ;  /* 0x00000001ff827803 */ /* 0x000fc80000000000 */
[----:B------:R-:W-:Y:S05]  /*56b0*/  BRA.U !UP0, `(.L_x_93) ;  /* 0x00000001083c7547 */ /* 0x000fea000b800000 */
[----:B------:R-:W-:-:S04]  /*56c0*/  ISETP.NE.U32.AND P0, PT, R2, RZ, PT ;  /* 0x000000ff0200720c */ /* 0x000fc80003f05070 */
[----:B------:R-:W-:-:S13]  /*56d0*/  ISETP.NE.AND.EX P0, PT, R3, RZ, PT, P0 ;  /* 0x000000ff0300720c */ /* 0x000fda0003f05300 */
[----:B-----5:R-:W-:-:S04]  /*56e0*/  @!P0 FSETP.EQ.AND P1, PT, R62, RZ, PT ;  /* 0x000000ff3e00820b */ /* 0x020fc80003f22000 */
[----:B------:R-:W-:Y:S01]  /*56f0*/  P2R R130, PR, RZ, 0x2 ;  /* 0x00000002ff827803 */ /* 0x000fe20000000000 */
[----:B------:R-:W-:Y:S08]  /*5700*/  @!P0 BRA `(.L_x_93) ;  /* 0x0000000000288947 */ /* 0x000ff00003800000 */
[----:B------:R-:W2:Y:S01]  /*5710*/  LDCU.64 UR4, c[0x0][0x888] ;  /* 0x00011100ff0477ac */ /* 0x000ea20008000a00 */
[----:B------:R-:W-:Y:S02]  /*5720*/  LOP3.LUT P1, RZ, R100, 0xff, RZ, 0xc0, !PT ;  /* 0x000000ff64ff7812 */ /* 0x000fe4000782c0ff */
[----:B------:R-:W-:-:S04]  /*5730*/  FSETP.NEU.AND P0, PT, R62, RZ, PT ;  /* 0x000000ff3e00720b */ /* 0x000fc80003f0d000 */
[----:B------:R-:W-:Y:S02]  /*5740*/  SEL R2, RZ, 0xffffffff, P0 ;  /* 0xffffffffff027807 */ /* 0x000fe40000000000 */
[----:B--2---:R-:W-:-:S04]  /*5750*/  ISETP.NE.U32.AND P2, PT, RZ, UR4, PT ;  /* 0x00000004ff007c0c */ /* 0x004fc8000bf45070 */
[----:B------:R-:W-:-:S04]  /*5760*/  ISETP.NE.AND.EX P2, PT, RZ, UR5, PT, P2 ;  /* 0x00000005ff007c0c */ /* 0x000fc8000bf45320 */
[----:B------:R-:W-:-:S04]  /*5770*/  @!P1 SEL R2, RZ, 0xffffffff, P2 ;  /* 0xffffffffff029807 */ /* 0x000fc80001000000 */
[----:B------:R-:W-:-:S04]  /*5780*/  LOP3.LUT R2, R2, 0x1, RZ, 0xc0, !PT ;  /* 0x0000000102027812 */ /* 0x000fc800078ec0ff */
[----:B------:R-:W-:-:S04]  /*5790*/  ISETP.EQ.U32.AND P0, PT, R2, 0x1, PT ;  /* 0x000000010200780c */ /* 0x000fc80003f02070 */
[----:B------:R-:W-:-:S09]  /*57a0*/  P2R R130, PR, RZ, 0x1 ;  /* 0x00000001ff827803 */ /* 0x000fd20000000000 */
.L_x_93:
[----:B------:R-:W-:Y:S01]  /*57b0*/  ISETP.NE.AND P4, PT, R130, RZ, PT ;  /* 0x000000ff8200720c */ /* 0x000fe20003f85270 */
[----:B------:R-:W2:Y:S01]  /*57c0*/  LDCU.64 UR4, c[0x0][0x888] ;  /* 0x00011100ff0477ac */ /* 0x000ea20008000a00 */
[----:B------:R-:W-:Y:S01]  /*57d0*/  IMAD.MOV.U32 R111, RZ, RZ, 0x1 ;  /* 0x00000001ff6f7424 */ /* 0x000fe200078e00ff */
[----:B------:R-:W-:Y:S01]  /*57e0*/  CS2R R98, SRZ ;  /* 0x0000000000627805 */ /* 0x000fe2000001ff00 */
[----:B------:R-:W-:Y:S01]  /*57f0*/  IMAD.SHL.U32 R105, R23, 0x40, RZ ;  /* 0x0000004017697824 */ /* 0x000fe200078e00ff */
[----:B------:R-:W-:Y:S01]  /*5800*/  CS2R R96, SRZ ;  /* 0x0000000000607805 */ /* 0x000fe2000001ff00 */
[----:B------:R-:W-:Y:S01]  /*5810*/  IMAD.SHL.U32 R104, R22, 0x80, RZ ;  /* 0x0000008016687824 */ /* 0x000fe200078e00ff */
[----:B------:R-:W-:Y:S01]  /*5820*/  CS2R R94, SRZ ;  /* 0x00000000005e7805 */ /* 0x000fe2000001ff00 */
[C---:B------:R-:W-:Y:S01]  /*5830*/  IMAD R37, R39.reuse, 0x40, R40 ;  /* 0x0000004027257824 */ /* 0x040fe200078e0228 */
[----:B------:R-:W-:Y:S01]  /*5840*/  CS2R R92, SRZ ;  /* 0x00000000005c7805 */ /* 0x000fe2000001ff00 */
[----:B------:R-:W-:Y:S01]  /*5850*/  IMAD.MOV.U32 R38, RZ, RZ, RZ ;  /* 0x000000ffff267224 */ /* 0x000fe200078e00ff */
[----:B------:R-:W-:Y:S01]  /*5860*/  CS2R R90, SRZ ;  /* 0x00000000005a7805 */ /* 0x000fe2000001ff00 */
[----:B------:R-:W-:Y:S01]  /*5870*/  IMAD.U32 R110, RZ, RZ, UR37 ;  /* 0x00000025ff6e7e24 */ /* 0x000fe2000f8e00ff */
[----:B------:R-:W-:Y:S01]  /*5880*/  CS2R R88, SRZ ;  /* 0x0000000000587805 */ /* 0x000fe2000001ff00 */
[--C-:B------:R-:W-:Y:S01]  /*5890*/  @!P4 IMAD R2, R0, 0x8, R16.reuse ;  /* 0x000000080002c824 */ /* 0x100fe200078e0210 */
[----:B------:R-:W-:Y:S01]  /*58a0*/  @!P4 SHF.L.U32 R0, R112, 0x1f, RZ ;  /* 0x0000001f7000c819 */ /* 0x000fe200000006ff */
[----:B------:R-:W-:Y:S01]  /*58b0*/  IMAD R16, R39, 0x8, R16 ;  /* 0x0000000827107824 */ /* 0x000fe200078e0210 */
[----:B------:R-:W-:Y:S01]  /*58c0*/  CS2R R86, SRZ ;  /* 0x0000000000567805 */ /* 0x000fe2000001ff00 */
[----:B------:R-:W-:Y:S01]  /*58d0*/  IMAD.U32 R109, RZ, RZ, UR40 ;  /* 0x00000028ff6d7e24 */ /* 0x000fe2000f8e00ff */
[----:B------:R3:W4:Y:S01]  /*58e0*/  @!P4 SYNCS.PHASECHK.TRANS64.TRYWAIT P1, [R2+URZ+0x80], R0 ;  /* 0x000080000200c5a7 */ /* 0x00072200080211ff */
[----:B--2---:R-:W-:-:S02]  /*58f0*/  ISETP.NE.U32.AND P0, PT, RZ, UR4, PT ;  /* 0x00000004ff007c0c */ /* 0x004fc4000bf05070 */
[----:B------:R-:W-:Y:S02]  /*5900*/  CS2R R84, SRZ ;  /* 0x0000000000547805 */ /* 0x000fe4000001ff00 */
[----:B------:R-:W-:Y:S02]  /*5910*/  ISETP.NE.AND.EX P0, PT, RZ, UR5, PT, P0 ;  /* 0x00000005ff007c0c */ /* 0x000fe4000bf05300 */
[----:B---3--:R-:W-:Y:S02]  /*5920*/  SHF.L.U32 R0, R118, 0x1f, RZ ;  /* 0x0000001f76007819 */ /* 0x008fe400000006ff */
[----:B------:R-:W-:Y:S02]  /*5930*/  SEL R2, RZ, 0xffffffff, P0 ;  /* 0xffffffffff027807 */ /* 0x000fe40000000000 */
[----:B------:R-:W2:Y:S01]  /*5940*/  SYNCS.PHASECHK.TRANS64.TRYWAIT P2, [R16+URZ+0xe0], R0 ;  /* 0x0000e000100075a7 */ /* 0x000ea200080411ff */
[----:B------:R-:W-:Y:S02]  /*5950*/  LOP3.LUT P0, R103, R100, 0xff, RZ, 0xc0, !PT ;  /* 0x000000ff64677812 */ /* 0x000fe4000780c0ff */
[----:B----4-:R-:W-:-:S02]  /*5960*/  @!P4 SEL R111, RZ, 0x1, !P1 ;  /* 0x00000001ff6fc807 */ /* 0x010fc40004800000 */
[----:B--2---:R-:W-:Y:S02]  /*5970*/  P2R R129, PR, RZ, 0x4 ;  /* 0x00000004ff817803 */ /* 0x004fe40000000000 */
[----:B-----5:R-:W-:-:S04]  /*5980*/  FSETP.NEU.AND P2, PT, R62, RZ, PT ;  /* 0x000000ff3e00720b */ /* 0x020fc80003f4d000 */
[----:B------:R-:W-:-:S04]  /*5990*/  SEL R0, RZ, 0xffffffff, P2 ;  /* 0xffffffffff007807 */ /* 0x000fc80001000000 */
[----:B------:R-:W-:Y:S02]  /*59a0*/  @P3 SEL R0, R2, R0, !P0 ;  /* 0x0000000002003207 */ /* 0x000fe40004000000 */
[----:B------:R-:W-:Y:S02]  /*59b0*/  PLOP3.LUT P0, PT, PT, PT, PT, 0x80, 0x8 ;  /* 0x000000000008781c */ /* 0x000fe40003f0f070 */
[----:B------:R-:W-:-:S04]  /*59c0*/  LOP3.LUT R0, R0, 0x1, RZ, 0xc0, !PT ;  /* 0x0000000100007812 */ /* 0x000fc800078ec0ff */
[----:B------:R-:W-:-:S04]  /*59d0*/  ISETP.NE.U32.AND P2, PT, R0, 0x1, PT ;  /* 0x000000010000780c */ /* 0x000fc80003f45070 */
[----:B------:R-:W-:Y:S02]  /*59e0*/  P2R R125, PR, RZ, 0x4 ;  /* 0x00000004ff7d7803 */ /* 0x000fe40000000000 */
[----:B------:R-:W-:-:S04]  /*59f0*/  PLOP3.LUT P2, PT, PT, PT, PT, 0x8, 0x80 ;  /* 0x000000000080781c */ /* 0x000fc80003f4e170 */
[----:B------:R-:W-:-:S09]  /*5a00*/  P2R R128, PR, RZ, 0x4 ;  /* 0x00000004ff807803 */ /* 0x000fd20000000000 */
.L_x_206:
[----:B------:R-:W-:Y:S01]  /*5a10*/  ISETP.NE.AND P1, PT, R130, RZ, PT ;  /* 0x000000ff8200720c */ /* 0x000fe20003f25270 */
[----:B------:R-:W-:Y:S05]  /*5a20*/  YIELD ;  /* 0x0000000000007946 */ /* 0x000fea0003800000 */
[----:B------:R-:W-:Y:S01]  /*5a30*/  P2R R127, PR, RZ, 0x1 ;  /* 0x00000001ff7f7803 */ /* 0x000fe20000000000 */
[----:B------:R-:W-:Y:S06]  /*5a40*/  BSSY B1, `(.L_x_94) ;  /* 0x000001d000017945 */ /* 0x000fec0003800000 */
[----:B------:R-:W-:Y:S05]  /*5a50*/  @P1 BRA `(.L_x_95) ;  /* 0x00000000006c1947 */ /* 0x000fea0003800000 */
[----:B------:R-:W-:Y:S01]  /*5a60*/  ISETP.NE.AND P1, PT, R125, RZ, PT ;  /* 0x000000ff7d00720c */ /* 0x000fe20003f25270 */
[----:B------:R-:W-:Y:S01]  /*5a70*/  BSSY B0, `(.L_x_96) ;  /* 0x000000e000007945 */ /* 0x000fe20003800000 */
[----:B------:R-:W-:Y:S11]  /*5a80*/  ISETP.NE.AND P0, PT, R111, RZ, PT ;  /* 0x000000ff6f00720c */ /* 0x000ff60003f05270 */
[----:B------:R-:W-:Y:S05]  /*5a90*/  @P1 LEA R6, R109, R120, 0xd ;  /* 0x000000786d061211 */ /* 0x000fea00078e68ff */
[--C-:B-1----:R-:W-:Y:S02]  /*5aa0*/  @P1 IMAD R5, R122, -0x10, R6.reuse ;  /* 0xfffffff07a051824 */ /* 0x102fe400078e0206 */
[----:B------:R-:W-:Y:S03]  /*5ab0*/  @P1 IMAD R4, R121, -0x10, R6 ;  /* 0xfffffff079041824 */ /* 0x000fe600078e0206 */
[----:B------:R-:W-:Y:S01]  /*5ac0*/  @P1 LEA R3, R119, R5, 0x4 ;  /* 0x0000000577031211 */ /* 0x000fe200078e20ff */
[----:B------:R-:W-:Y:S06]  /*5ad0*/  @P0 BRA `(.L_x_97) ;  /* 0x00000000001c0947 */ /* 0x000fec0003800000 */
[----:B------:R-:W1:Y:S01]  /*5ae0*/  S2UR UR4, SR_CgaCtaId ;  /* 0x00000000000479c3 */ /* 0x000e620000008800 */
[----:B------:R-:W-:Y:S01]  /*5af0*/  UMOV UR5, 0x400 ;  /* 0x0000040000057882 */ /* 0x000fe20000000000 */
[----:B------:R-:W-:Y:S01]  /*5b00*/  SHF.L.U32 R0, R112, 0x1f, RZ ;  /* 0x0000001f70007819 */ /* 0x000fe200000006ff */
[----:B-1----:R-:W-:Y:S06]  /*5b10*/  ULEA UR4, UR4, UR5, 0x18 ;  /* 0x0000000504047291 */ /* 0x002fec000f8ec0ff */
[----:B------:R-:W-:Y:S04]  /*5b20*/  LEA R2, R109, UR4, 0x3 ;  /* 0x000000046d027c11 */ /* 0x000fe8000f8e18ff */
[----:B------:R-:W1:Y:S02]  /*5b30*/  SYNCS.PHASECHK.TRANS64.TRYWAIT P0, [R2+URZ+0x80], R0 ;  /* 0x00008000020075a7 */ /* 0x000e6400080011ff */
[----:B-1----:R-:W-:Y:S05]  /*5b40*/  @!P0 BRA `(.L_x_98) ;  /* 0x0000004c00148947 */ /* 0x002fea0003800000 */
.L_x_97:
[----:B------:R-:W-:Y:S05]  /*5b50*/  BSYNC B0 ;  /* 0x0000000000007941 */ /* 0x000fea0003800000 */
.L_x_96:
[----:B------:R-:W-:Y:S01]  /*5b60*/  ISETP.NE.AND P0, PT, R125, RZ, PT ;  /* 0x000000ff7d00720c */ /* 0x000fe20003f05270 */
[----:B------:R-:W-:Y:S11]  /*5b70*/  VIADD R109, R109, 0x1 ;  /* 0x000000016d6d7836 */ /* 0x000ff60000000000 */
[----:B------:R-:W-:Y:S01]  /*5b80*/  @!UPT UIADD3 URZ, UPT, UPT, URZ, URZ, URZ ;  /* 0x000000fffffff290 */ /* 0x000fe2000fffe0ff */
[----:B------:R2:W3:Y:S04]  /*5b90*/  @P0 LDS.128 R84, [R6] ;  /* 0x0000000006540984 */ /* 0x0004e80000000c00 */
[----:B------:R2:W4:Y:S04]  /*5ba0*/  @P0 LDS.128 R92, [R4+0x20] ;  /* 0x00002000045c0984 */ /* 0x0005280000000c00 */
[----:B------:R2:W2:Y:S04]  /*5bb0*/  @P0 LDS.128 R88, [R5+0x10] ;  /* 0x0000100005580984 */ /* 0x0004a80000000c00 */
[----:B------:R2:W2:Y:S01]  /*5bc0*/  @P0 LDS.128 R96, [R3+0x10] ;  /* 0x0000100003600984 */ /* 0x0004a20000000c00 */
[C---:B------:R-:W-:Y:S04]  /*5bd0*/  ISETP.NE.AND P0, PT, R109.reuse, 0x3, PT ;  /* 0x000000036d00780c */ /* 0x040fe80003f05270 */
[----:B-1----:R-:W-:Y:S02]  /*5be0*/  SEL R0, RZ, 0x1, P0 ;  /* 0x00000001ff007807 */ /* 0x002fe40000000000 */
[----:B------:R-:W-:Y:S02]  /*5bf0*/  SEL R109, R109, RZ, P0 ;  /* 0x000000ff6d6d7207 */ /* 0x000fe40000000000 */
[----:B------:R-:W-:Y:S02]  /*5c00*/  LOP3.LUT R112, R112, R0, RZ, 0x3c, !PT ;  /* 0x0000000070707212 */ /* 0x000fe400078e3cff */
.L_x_95:
[----:B------:R-:W-:Y:S05]  /*5c10*/  BSYNC B1 ;  /* 0x0000000000017941 */ /* 0x000fea0003800000 */
.L_x_94:
[----:B------:R-:W-:Y:S01]  /*5c20*/  ISETP.NE.AND P1, PT, R129, RZ, PT ;  /* 0x000000ff8100720c */ /* 0x000fe20003f25270 */
[----:B------:R-:W5:Y:S01]  /*5c30*/  S2UR UR4, SR_CgaCtaId ;  /* 0x00000000000479c3 */ /* 0x000f620000008800 */
[----:B------:R-:W-:Y:S01]  /*5c40*/  ISETP.NE.AND P0, PT, R128, RZ, PT ;  /* 0x000000ff8000720c */ /* 0x000fe20003f05270 */
[----:B------:R-:W-:Y:S01]  /*5c50*/  IMAD.IADD R2, R37, 0x1, R38 ;  /* 0x0000000125027824 */ /* 0x000fe200078e0226 */
[----:B------:R-:W-:Y:S01]  /*5c60*/  MOV R101, 0x400 ;  /* 0x0000040000657802 */ /* 0x000fe20000000f00 */
[----:B------:R-:W-:Y:S01]  /*5c70*/  BSSY B0, `(.L_x_99) ;  /* 0x000000a000007945 */ /* 0x000fe20003800000 */
[----:B------:R-:W-:Y:S02]  /*5c80*/  PLOP3.LUT P0, PT, P0, P1, PT, 0xf8, 0x8f ;  /* 0x00000000008f781c */ /* 0x000fe40000703f70 */
[----:B--2---:R-:W-:Y:S01]  /*5c90*/  SHF.R.U32.HI R3, RZ, 0x15, R2 ;  /* 0x00000015ff037819 */ /* 0x004fe20000011602 */
[----:B-----5:R-:W-:Y:S05]  /*5ca0*/  IMAD.U32 R102, RZ, RZ, UR4 ;  /* 0x00000004ff667e24 */ /* 0x020fea000f8e00ff */
[----:B------:R-:W-:Y:S05]  /*5cb0*/  LEA R101, R102, R101, 0x18 ;  /* 0x0000006566657211 */ /* 0x000fea00078ec0ff */
[----:B------:R-:W-:Y:S01]  /*5cc0*/  IMAD R131, R39, 0x8, R101 ;  /* 0x0000000827837824 */ /* 0x000fe200078e0265 */
[----:B------:R-:W-:Y:S06]  /*5cd0*/  @P0 BRA `(.L_x_100) ;  /* 0x00000000000c0947 */ /* 0x000fec0003800000 */
[----:B------:R-:W-:Y:S04]  /*5ce0*/  SHF.L.U32 R0, R118, 0x1f, RZ ;  /* 0x0000001f76007819 */ /* 0x000fe800000006ff */
[----:B------:R-:W2:Y:S02]  /*5cf0*/  SYNCS.PHASECHK.TRANS64.TRYWAIT P0, [R131+URZ+0xe0], R0 ;  /* 0x0000e000830075a7 */ /* 0x000ea400080011ff */
[----:B--2---:R-:W-:Y:S05]  /*5d00*/  @!P0 BRA `(.L_x_101) ;  /* 0x0000004800b88947 */ /* 0x004fea0003800000 */
.L_x_100:
[----:B------:R-:W-:Y:S05]  /*5d10*/  BSYNC B0 ;  /* 0x0000000000007941 */ /* 0x000fea0003800000 */
.L_x_99:
[----:B------:R-:W-:Y:S11]  /*5d20*/  LOP3.LUT P0, RZ, R3, 0x3, R124, 0x48, !PT ;  /* 0x0000000303ff7812 */ /* 0x000ff6000780487c */
[----:B------:R-:W-:Y:S02]  /*5d30*/  @!UPT UIADD3 URZ, UPT, UPT, URZ, URZ, URZ ;  /* 0x000000fffffff290 */ /* 0x000fe4000fffe0ff */
[----:B------:R-:W-:Y:S05]  /*5d40*/  @!P0 BRA `(.L_x_102) ;  /* 0x0000000000408947 */ /* 0x000fea0003800000 */
[----:B------:R-:W1:Y:S01]  /*5d50*/  LDCU.64 UR8, c[0x4][0x70] ;  /* 0x01000e00ff0877ac */ /* 0x000e620008000a00 */
[----:B------:R-:W-:Y:S01]  /*5d60*/  MOV R15, 0x0 ;  /* 0x00000000000f7802 */ /* 0x000fe20000000f00 */
[----:B------:R-:W-:Y:S02]  /*5d70*/  HFMA2 R12, -RZ, RZ, 0, 5.9604644775390625e-08 ;  /* 0x00000001ff0c7431 */ /* 0x000fe400000001ff */
[----:B------:R-:W-:Y:S02]  /*5d80*/  IMAD.MOV.U32 R8, RZ, RZ, 0x192 ;  /* 0x00000192ff087424 */ /* 0x000fe400078e00ff */
[----:B------:R-:W-:Y:S01]  /*5d90*/  IMAD.MOV.U32 R13, RZ, RZ, RZ ;  /* 0x000000ffff0d7224 */ /* 0x000fe200078e00ff */
[----:B------:R-:W5:Y:S01]  /*5da0*/  LDCU.64 UR6, c[0x4][0x78] ;  /* 0x01000f00ff0677ac */ /* 0x000f620008000a00 */
[----:B------:R-:W2:Y:S01]  /*5db0*/  LDC.64 R14, c[0x4][R15] ;  /* 0x010000000f0e7b82 */ /* 0x000ea20000000a00 */
[----:B------:R-:W3:Y:S01]  /*5dc0*/  LDCU.64 UR4, c[0x4][0x10] ;  /* 0x01000200ff0477ac */ /* 0x000ee20008000a00 */
[----:B-1----:R-:W-:Y:S01]  /*5dd0*/  MOV R5, UR9 ;  /* 0x0000000900057c02 */ /* 0x002fe20008000f00 */
[----:B------:R-:W-:Y:S01]  /*5de0*/  IMAD.U32 R4, RZ, RZ, UR8 ;  /* 0x00000008ff047e24 */ /* 0x000fe2000f8e00ff */
[----:B-----5:R-:W-:Y:S01]  /*5df0*/  MOV R7, UR7 ;  /* 0x0000000700077c02 */ /* 0x020fe20008000f00 */
[----:B------:R-:W-:Y:S01]  /*5e00*/  IMAD.U32 R6, RZ, RZ, UR6 ;  /* 0x00000006ff067e24 */ /* 0x000fe2000f8e00ff */
[----:B---3--:R-:W-:Y:S01]  /*5e10*/  MOV R11, UR5 ;  /* 0x00000005000b7c02 */ /* 0x008fe20008000f00 */
[----:B------:R-:W-:Y:S02]  /*5e20*/  IMAD.U32 R10, RZ, RZ, UR4 ;  /* 0x00000004ff0a7e24 */ /* 0x000fe4000f8e00ff */
[----:B------:R-:W-:Y:S07]  /*5e30*/  LEPC R20, `(.L_x_102) ;  /* 0x000000001014794e */ /* 0x000fee0000000000 */
[----:B--2-4-:R-:W-:Y:S05]  /*5e40*/  CALL.ABS.NOINC R14 ;  /* 0x000000000e007343 */ /* 0x014fea0003c00000 */
.L_x_102:
[----:B------:R-:W-:Y:S05]  /*5e50*/  WARPSYNC.ALL ;  /* 0x0000000000007948 */ /* 0x000fea0003800000 */
[----:B------:R-:W-:Y:S01]  /*5e60*/  R2UR UR4, R2 ;  /* 0x00000000020472ca */ /* 0x000fe200000e0000 */
[----:B------:R-:W-:Y:S01]  /*5e70*/  BSSY.RECONVERGENT B1, `(.L_x_103) ;  /* 0x000017b000017945 */ /* 0x000fe20003800200 */
[C---:B---3--:R-:W-:Y:S02]  /*5e80*/  SHF.L.U32 R42, R84.reuse, 0x10, RZ ;  /* 0x00000010542a7819 */ /* 0x048fe400000006ff */
[----:B------:R-:W-:Y:S02]  /*5e90*/  LOP3.LUT R43, R84, 0xffff0000, RZ, 0xc0, !PT ;  /* 0xffff0000542b7812 */ /* 0x000fe400078ec0ff */
[----:B------:R-:W-:Y:S02]  /*5ea0*/  SHF.L.U32 R44, R85, 0x10, RZ ;  /* 0x00000010552c7819 */ /* 0x000fe400000006ff */
[----:B------:R-:W-:Y:S02]  /*5eb0*/  MOV R61, 0x3bbb989d ;  /* 0x3bbb989d003d7802 */ /* 0x000fe40000000f00 */
[----:B------:R-:W-:Y:S03]  /*5ec0*/  ISETP.NE.AND P6, PT, R128, RZ, PT ;  /* 0x000000ff8000720c */ /* 0x000fe60003fc5270 */
[----:B-1----:R-:W1:Y:S10]  /*5ed0*/  LDTM.x32 R4, tmem[UR4] ;  /* 0x00000004000479ee */ /* 0x002e7400082c0000 */
[----:B------:R-:W-:Y:S01]  /*5ee0*/  @P6 NOP ;  /* 0x0000000000006918 */ /* 0x000fe20000000000 */
[----:B--2---:R-:W-:Y:S04]  /*5ef0*/  @P6 IADD3 R131, PT, PT, R131, 0x100, RZ ;  /* 0x0000010083836810 */ /* 0x004fe80007ffe0ff */
[----:B------:R-:W-:Y:S04]  /*5f00*/  @P6 PRMT R131, R102, 0x654, R131 ;  /* 0x0000065466836816 */ /* 0x000fe80000000083 */
[----:B-1----:R1:W-:Y:S01]  /*5f10*/  @P6 SYNCS.ARRIVE.TRANS64.RED.A1T0 RZ, [R131+URZ], RZ ;  /* 0x000000ff83ff69a7 */ /* 0x0023e200081004ff */
[C---:B------:R-:W-:Y:S01]  /*5f20*/  FMUL R0, R41.reuse, R4 ;  /* 0x0000000429007220 */ /* 0x040fe20000400000 */
        /* <DEDUP_REMOVED lines=17> */
[----:B------:R-:W-:Y:S01]  /*6040*/  FMUL R25, R41, R29 ;  /* 0x0000001d29197220 */ /* 0x000fe20000400000 */
[----:B------:R-:W-:Y:S01]  /*6050*/  LOP3.LUT R32, R85, 0xffff0000, RZ, 0xc0, !PT ;  /* 0xffff000055207812 */ /* 0x000fe200078ec0ff */
[C---:B------:R-:W-:Y:S01]  /*6060*/  FMUL R7, R41.reuse, R7 ;  /* 0x0000000729077220 */ /* 0x040fe20000400000 */
[C---:B------:R-:W-:Y:S01]  /*6070*/  FMUL R18, R41.reuse, R22 ;  /* 0x0000001629127220 */ /* 0x040fe20000400000 */
[C---:B------:R-:W-:Y:S01]  /*6080*/  FMUL R29, R41.reuse, R33 ;  /* 0x00000021291d7220 */ /* 0x040fe20000400000 */
[C---:B------:R-:W-:Y:S01]  /*6090*/  FMUL R22, R41.reuse, R26 ;  /* 0x0000001a29167220 */ /* 0x040fe20000400000 */
[----:B------:R-:W-:Y:S01]  /*60a0*/  FFMA R0, R62, R42, R0 ;  /* 0x0000002a3e007223 */ /* 0x000fe20000000000 */
[----:B------:R-:W-:Y:S01]  /*60b0*/  SHF.L.U32 R33, R86, 0x10, RZ ;  /* 0x0000001056217819 */ /* 0x000fe200000006ff */
[C---:B------:R-:W-:Y:S01]  /*60c0*/  FMUL R26, R41.reuse, R30 ;  /* 0x0000001e291a7220 */ /* 0x040fe20000400000 */
[C---:B------:R-:W-:Y:S01]  /*60d0*/  FFMA R2, R62.reuse, R43, R2 ;  /* 0x0000002b3e027223 */ /* 0x040fe20000000002 */
[----:B------:R-:W-:Y:S01]  /*60e0*/  FMUL R30, R41, R34 ;  /* 0x00000022291e7220 */ /* 0x000fe20000400000 */
[----:B------:R-:W-:Y:S01]  /*60f0*/  FFMA R3, R62, R44, R3 ;  /* 0x0000002c3e037223 */ /* 0x000fe20000000003 */
[----:B------:R-:W-:Y:S01]  /*6100*/  LOP3.LUT R34, R86, 0xffff0000, RZ, 0xc0, !PT ;  /* 0xffff000056227812 */ /* 0x000fe200078ec0ff */
[C---:B------:R-:W-:Y:S01]  /*6110*/  FFMA R7, R62.reuse, R32, R7 ;  /* 0x000000203e077223 */ /* 0x040fe20000000007 */
[C---:B------:R-:W-:Y:S01]  /*6120*/  SHF.L.U32 R32, R87.reuse, 0x10, RZ ;  /* 0x0000001057207819 */ /* 0x040fe200000006ff */
[----:B------:R-:W-:Y:S01]  /*6130*/  FFMA R4, R62, R33, R4 ;  /* 0x000000213e047223 */ /* 0x000fe20000000004 */
[----:B------:R-:W-:Y:S01]  /*6140*/  LOP3.LUT R42, R87, 0xffff0000, RZ, 0xc0, !PT ;  /* 0xffff0000572a7812 */ /* 0x000fe200078ec0ff */
[----:B------:R-:W-:Y:S01]  /*6150*/  FMUL R11, R41, R11 ;  /* 0x0000000b290b7220 */ /* 0x000fe20000400000 */
[----:B------:R-:W-:Y:S01]  /*6160*/  SHF.L.U32 R33, R88, 0x10, RZ ;  /* 0x0000001058217819 */ /* 0x000fe200000006ff */
[C---:B------:R-:W-:Y:S01]  /*6170*/  FFMA R5, R62.reuse, R34, R5 ;  /* 0x000000223e057223 */ /* 0x040fe20000000005 */
[C---:B------:R-:W-:Y:S01]  /*6180*/  FFMA R6, R62.reuse, R32, R6 ;  /* 0x000000203e067223 */ /* 0x040fe20000000006 */
[----:B------:R-:W-:Y:S01]  /*6190*/  FFMA R11, R62, R42, R11 ;  /* 0x0000002a3e0b7223 */ /* 0x000fe2000000000b */
[----:B------:R-:W-:Y:S01]  /*61a0*/  LOP3.LUT R32, R88, 0xffff0000, RZ, 0xc0, !PT ;  /* 0xffff000058207812 */ /* 0x000fe200078ec0ff */
[C---:B------:R-:W-:Y:S01]  /*61b0*/  FFMA R8, R62.reuse, R33, R8 ;  /* 0x000000213e087223 */ /* 0x040fe20000000008 */
[----:B------:R-:W-:Y:S01]  /*61c0*/  SHF.L.U32 R34, R89, 0x10, RZ ;  /* 0x0000001059227819 */ /* 0x000fe200000006ff */
[----:B------:R-:W-:Y:S01]  /*61d0*/  FMUL R15, R41, R15 ;  /* 0x0000000f290f7220 */ /* 0x000fe20000400000 */
[----:B------:R-:W-:Y:S01]  /*61e0*/  LOP3.LUT R33, R89, 0xffff0000, RZ, 0xc0, !PT ;  /* 0xffff000059217812 */ /* 0x000fe200078ec0ff */
[----:B------:R-:W-:Y:S01]  /*61f0*/  FFMA R9, R62, R32, R9 ;  /* 0x000000203e097223 */ /* 0x000fe20000000009 */
[----:B------:R-:W-:Y:S01]  /*6200*/  SHF.L.U32 R42, R90, 0x10, RZ ;  /* 0x000000105a2a7819 */ /* 0x000fe200000006ff */
[----:B------:R-:W-:Y:S01]  /*6210*/  FFMA R10, R62, R34, R10 ;  /* 0x000000223e0a7223 */ /* 0x000fe2000000000a */
[----:B------:R-:W-:Y:S01]  /*6220*/  LOP3.LUT R32, R90, 0xffff0000, RZ, 0xc0, !PT ;  /* 0xffff00005a207812 */ /* 0x000fe200078ec0ff */
[C---:B------:R-:W-:Y:S01]  /*6230*/  FFMA R15, R62.reuse, R33, R15 ;  /* 0x000000213e0f7223 */ /* 0x040fe2000000000f */
[C---:B------:R-:W-:Y:S01]  /*6240*/  SHF.L.U32 R33, R91.reuse, 0x10, RZ ;  /* 0x000000105b217819 */ /* 0x040fe200000006ff */
[C---:B------:R-:W-:Y:S01]  /*6250*/  FFMA R12, R62.reuse, R42, R12 ;  /* 0x0000002a3e0c7223 */ /* 0x040fe2000000000c */
[----:B------:R-:W-:Y:S01]  /*6260*/  LOP3.LUT R34, R91, 0xffff0000, RZ, 0xc0, !PT ;  /* 0xffff00005b227812 */ /* 0x000fe200078ec0ff */
[----:B------:R-:W-:Y:S01]  /*6270*/  FFMA R13, R62, R32, R13 ;  /* 0x000000203e0d7223 */ /* 0x000fe2000000000d */
[----:B------:R-:W-:Y:S01]  /*6280*/  FMUL R19, R41, R19 ;  /* 0x0000001329137220 */ /* 0x000fe20000400000 */
[----:B----4-:R-:W-:Y:S01]  /*6290*/  SHF.L.U32 R32, R92, 0x10, RZ ;  /* 0x000000105c207819 */ /* 0x010fe200000006ff */
        /* <DEDUP_REMOVED lines=8> */
[----:B------:R-:W-:Y:S01]  /*6320*/  SHF.L.U32 R34, R94, 0x10, RZ ;  /* 0x000000105e227819 */ /* 0x000fe200000006ff */
[----:B------:R-:W-:Y:S01]  /*6330*/  FFMA R18, R62, R33, R18 ;  /* 0x000000213e127223 */ /* 0x000fe20000000012 */
[----:B------:R-:W-:Y:S01]  /*6340*/  LOP3.LUT R33, R94, 0xffff0000, RZ, 0xc0, !PT ;  /* 0xffff00005e217812 */ /* 0x000fe200078ec0ff */
[C---:B------:R-:W-:Y:S01]  /*6350*/  FFMA R23, R62.reuse, R32, R23 ;  /* 0x000000203e177223 */ /* 0x040fe20000000017 */
[C---:B------:R-:W-:Y:S01]  /*6360*/  SHF.L.U32 R42, R95.reuse, 0x10, RZ ;  /* 0x000000105f2a7819 */ /* 0x040fe200000006ff */
[C---:B------:R-:W-:Y:S01]  /*6370*/  FFMA R20, R62.reuse, R34, R20 ;  /* 0x000000223e147223 */ /* 0x040fe20000000014 */
[----:B------:R-:W-:Y:S01]  /*6380*/  LOP3.LUT R32, R95, 0xffff0000, RZ, 0xc0, !PT ;  /* 0xffff00005f207812 */ /* 0x000fe200078ec0ff */
[----:B------:R-:W-:Y:S01]  /*6390*/  FMUL R27, R41, R27 ;  /* 0x0000001b291b7220 */ /* 0x000fe20000400000 */
[----:B------:R-:W-:Y:S01]  /*63a0*/  FFMA R21, R62, R33, R21 ;  /* 0x000000213e157223 */ /* 0x000fe20000000015 */
[----:B------:R-:W-:Y:S01]  /*63b0*/  SHF.L.U32 R33, R96, 0x10, RZ ;  /* 0x0000001060217819 */ /* 0x000fe200000006ff */
        /* <DEDUP_REMOVED lines=13> */
[C---:B------:R-:W-:Y:S01]  /*6490*/  SHF.L.U32 R34, R99.reuse, 0x10, RZ ;  /* 0x0000001063227819 */ /* 0x040fe200000006ff */
[----:B------:R-:W-:Y:S01]  /*64a0*/  HFMA2 R33, -RZ, RZ, 3.7421875, 0 ;  /* 0x437c0000ff217431 */ /* 0x000fe200000001ff */
[----:B------:R-:W-:Y:S01]  /*64b0*/  LOP3.LUT R42, R99, 0xffff0000, RZ, 0xc0, !PT ;  /* 0xffff0000632a7812 */ /* 0x000fe200078ec0ff */
[----:B------:R-:W-:Y:S01]  /*64c0*/  FMUL R35, R41, R35 ;  /* 0x0000002329237220 */ /* 0x000fe20000400000 */
[C---:B------:R-:W-:Y:S01]  /*64d0*/  FFMA R29, R62.reuse, R32, R29 ;  /* 0x000000203e1d7223 */ /* 0x040fe2000000001d */
[C---:B------:R-:W-:Y:S02]  /*64e0*/  FFMA R30, R62.reuse, R34, R30 ;  /* 0x000000223e1e7223 */ /* 0x040fe4000000001e */
[----:B------:R-:W-:Y:S01]  /*64f0*/  FFMA R35, R62, R42, R35 ;  /* 0x0000002a3e237223 */ /* 0x000fe20000000023 */
[----:B------:R-:W-:Y:S04]  /*6500*/  FFMA.SAT R34, R0, -R61, 0.5 ;  /* 0x3f00000000227423 */ /* 0x000fe8000000283d */
[----:B------:R-:W-:Y:S04]  /*6510*/  FFMA.RM R34, R34, R33, 12582913 ;  /* 0x4b40000122227423 */ /* 0x000fe80000004021 */
[----:B------:R-:W-:Y:S04]  /*6520*/  FADD R32, R34, -12583039 ;  /* 0xcb40007f22207421 */ /* 0x000fe80000000000 */
[C---:B------:R-:W-:Y:S04]  /*6530*/  FFMA R32, R0.reuse, -1.4426950216293334961, -R32 ;  /* 0xbfb8aa3b00207823 */ /* 0x040fe80000000820 */
[----:B------:R-:W-:Y:S01]  /*6540*/  FFMA R32, R0, -1.925963033500011079e-08, R32 ;  /* 0xb2a5706000207823 */ /* 0x000fe20000000020 */
[----:B------:R-:W-:Y:S03]  /*6550*/  FFMA.SAT R0, R2, -R61, 0.5 ;  /* 0x3f00000002007423 */ /* 0x000fe6000000283d */
[----:B------:R2:W3:Y:S01]  /*6560*/  MUFU.EX2 R63, R32 ;  /* 0x00000020003f7308 */ /* 0x0004e20000000800 */
[----:B------:R-:W-:Y:S04]  /*6570*/  FFMA.RM R42, R0, R33, 12582913 ;  /* 0x4b400001002a7423 */ /* 0x000fe80000004021 */
[----:B------:R-:W-:Y:S04]  /*6580*/  FADD R0, R42, -12583039 ;  /* 0xcb40007f2a007421 */ /* 0x000fe80000000000 */
[C---:B------:R-:W-:Y:S04]  /*6590*/  FFMA R0, R2.reuse, -1.4426950216293334961, -R0 ;  /* 0xbfb8aa3b02007823 */ /* 0x040fe80000000800 */
[----:B------:R-:W-:Y:S01]  /*65a0*/  FFMA R0, R2, -1.925963033500011079e-08, R0 ;  /* 0xb2a5706002007823 */ /* 0x000fe20000000000 */
[----:B------:R-:W-:Y:S03]  /*65b0*/  FFMA.SAT R2, R3, -R61, 0.5 ;  /* 0x3f00000003027423 */ /* 0x000fe6000000283d */
[----:B------:R4:W5:Y:S01]  /*65c0*/  MUFU.EX2 R64, R0 ;  /* 0x0000000000407308 */ /* 0x0009620000000800 */
[----:B------:R-:W-:Y:S04]  /*65d0*/  FFMA.RM R43, R2, R33, 12582913 ;  /* 0x4b400001022b7423 */ /* 0x000fe80000004021 */
[----:B------:R-:W-:Y:S04]  /*65e0*/  FADD R2, R43, -12583039 ;  /* 0xcb40007f2b027421 */ /* 0x000fe80000000000 */
[C---:B------:R-:W-:Y:S04]  /*65f0*/  FFMA R2, R3.reuse, -1.4426950216293334961, -R2 ;  /* 0xbfb8aa3b03027823 */ /* 0x040fe80000000802 */
[----:B------:R-:W-:Y:S01]  /*6600*/  FFMA R2, R3, -1.925963033500011079e-08, R2 ;  /* 0xb2a5706003027823 */ /* 0x000fe20000000002 */
[----:B------:R-:W-:Y:S03]  /*6610*/  FFMA.SAT R3, R7, -R61, 0.5 ;  /* 0x3f00000007037423 */ /* 0x000fe6000000283d */
[----:B------:R-:W1:Y:S01]  /*6620*/  MUFU.EX2 R65, R2 ;  /* 0x0000000200417308 */ /* 0x000e620000000800 */
[----:B------:R-:W-:Y:S04]  /*6630*/  FFMA.RM R44, R3, R33, 12582913 ;  /* 0x4b400001032c7423 */ /* 0x000fe80000004021 */
[----:B------:R-:W-:Y:S04]  /*6640*/  FADD R3, R44, -12583039 ;  /* 0xcb40007f2c037421 */ /* 0x000fe80000000000 */
[C---:B------:R-:W-:Y:S04]  /*6650*/  FFMA R3, R7.reuse, -1.4426950216293334961, -R3 ;  /* 0xbfb8aa3b07037823 */ /* 0x040fe80000000803 */
[----:B------:R-:W-:Y:S01]  /*6660*/  FFMA R3, R7, -1.925963033500011079e-08, R3 ;  /* 0xb2a5706007037823 */ /* 0x000fe20000000003 */
[C---:B------:R-:W-:Y:S03]  /*6670*/  FFMA.SAT R7, R4.reuse, -R61, 0.5 ;  /* 0x3f00000004077423 */ /* 0x040fe6000000283d */
        /* <DEDUP_REMOVED lines=29> */
[C---:B------:R-:W-:Y:S04]  /*6850*/  FFMA.SAT R8, R9.reuse, -R61, 0.5 ;  /* 0x3f00000009087423 */ /* 0x040fe8000000283d */
[----:B------:R-:W-:Y:S04]  /*6860*/  FFMA.RM R50, R8, R33, 12582913 ;  /* 0x4b40000108327423 */ /* 0x000fe80000004021 */
[----:B------:R-:W-:Y:S04]  /*6870*/  FADD R8, R50, -12583039 ;  /* 0xcb40007f32087421 */ /* 0x000fe80000000000 */
[C---:B------:R-:W-:Y:S04]  /*6880*/  FFMA R8, R9.reuse, -1.4426950216293334961, -R8 ;  /* 0xbfb8aa3b09087823 */ /* 0x040fe80000000808 */
[----:B------:R-:W-:Y:S01]  /*6890*/  FFMA R8, R9, -1.925963033500011079e-08, R8 ;  /* 0xb2a5706009087823 */ /* 0x000fe20000000008 */
[C---:B------:R-:W-:Y:S03]  /*68a0*/  FFMA.SAT R9, R10.reuse, -R61, 0.5 ;  /* 0x3f0000000a097423 */ /* 0x040fe6000000283d */
[----:B------:R-:W-:Y:S01]  /*68b0*/  MUFU.EX2 R71, R8 ;  /* 0x0000000800477308 */ /* 0x000fe20000000800 */
        /* <DEDUP_REMOVED lines=55> */
[----:B------:R-:W-:Y:S03]  /*6c30*/  FFMA.SAT R23, R20, -R61, 0.5 ;  /* 0x3f00000014177423 */ /* 0x000fe6000000283d */
[----:B------:R3:W-:Y:S01]  /*6c40*/  MUFU.EX2 R78, R18 ;  /* 0x00000012004e7308 */ /* 0x0007e20000000800 */
[----:B--2---:R-:W-:Y:S04]  /*6c50*/  FFMA.RM R32, R23, R33, 12582913 ;  /* 0x4b40000117207423 */ /* 0x004fe80000004021 */
[----:B------:R-:W-:Y:S04]  /*6c60*/  FADD R23, R32, -12583039 ;  /* 0xcb40007f20177421 */ /* 0x000fe80000000000 */
[C---:B------:R-:W-:Y:S04]  /*6c70*/  FFMA R23, R20.reuse, -1.4426950216293334961, -R23 ;  /* 0xbfb8aa3b14177823 */ /* 0x040fe80000000817 */
[----:B------:R-:W-:Y:S01]  /*6c80*/  FFMA R23, R20, -1.925963033500011079e-08, R23 ;  /* 0xb2a5706014177823 */ /* 0x000fe20000000017 */
[----:B----4-:R-:W-:Y:S03]  /*6c90*/  FFMA.SAT R0, R21, -R61, 0.5 ;  /* 0x3f00000015007423 */ /* 0x010fe6000000283d */
[----:B------:R2:W-:Y:S01]  /*6ca0*/  MUFU.EX2 R79, R23 ;  /* 0x00000017004f7308 */ /* 0x0005e20000000800 */
[----:B------:R-:W-:Y:S01]  /*6cb0*/  FFMA.RM R20, R0, R33, 12582913 ;  /* 0x4b40000100147423 */ /* 0x000fe20000004021 */
[----:B---3--:R-:W-:Y:S03]  /*6cc0*/  @P6 IADD3 R18, PT, PT, R39, 0x1, RZ ;  /* 0x0000000127126810 */ /* 0x008fe60007ffe0ff */
[----:B------:R-:W-:Y:S01]  /*6cd0*/  FADD R0, R20, -12583039 ;  /* 0xcb40007f14007421 */ /* 0x000fe20000000000 */
[C---:B------:R-:W-:Y:S03]  /*6ce0*/  @P6 ISETP.NE.AND P0, PT, R18.reuse, 0x4, PT ;  /* 0x000000041200680c */ /* 0x040fe60003f05270 */
[C---:B------:R-:W-:Y:S01]  /*6cf0*/  FFMA R0, R21.reuse, -1.4426950216293334961, -R0 ;  /* 0xbfb8aa3b15007823 */ /* 0x040fe20000000800 */
[----:B------:R-:W-:Y:S02]  /*6d00*/  @P6 SEL R39, R18, RZ, P0 ;  /* 0x000000ff12276207 */ /* 0x000fe40000000000 */
[----:B------:R-:W-:Y:S01]  /*6d10*/  SHF.L.U32 R18, R44, 0x17, RZ ;  /* 0x000000172c127819 */ /* 0x000fe200000006ff */
[----:B------:R-:W-:Y:S01]  /*6d20*/  FFMA R0, R21, -1.925963033500011079e-08, R0 ;  /* 0xb2a5706015007823 */ /* 0x000fe20000000000 */
[----:B------:R-:W-:Y:S03]  /*6d30*/  FFMA.SAT R2, R22, -R61, 0.5 ;  /* 0x3f00000016027423 */ /* 0x000fe6000000283d */
[----:B------:R-:W-:Y:S01]  /*6d40*/  MUFU.EX2 R80, R0 ;  /* 0x0000000000507308 */ /* 0x000fe20000000800 */
[----:B------:R-:W-:Y:S01]  /*6d50*/  FFMA.RM R21, R2, R33, 12582913 ;  /* 0x4b40000102157423 */ /* 0x000fe20000004021 */
[----:B--2---:R-:W-:Y:S03]  /*6d60*/  SHF.L.U32 R23, R48, 0x17, RZ ;  /* 0x0000001730177819 */ /* 0x004fe600000006ff */
[----:B------:R-:W-:Y:S04]  /*6d70*/  FADD R2, R21, -12583039 ;  /* 0xcb40007f15027421 */ /* 0x000fe80000000000 */
[C---:B------:R-:W-:Y:S04]  /*6d80*/  FFMA R2, R22.reuse, -1.4426950216293334961, -R2 ;  /* 0xbfb8aa3b16027823 */ /* 0x040fe80000000802 */
[----:B------:R-:W-:Y:S01]  /*6d90*/  FFMA R2, R22, -1.925963033500011079e-08, R2 ;  /* 0xb2a5706016027823 */ /* 0x000fe20000000002 */
[----:B------:R-:W-:Y:S03]  /*6da0*/  FFMA.SAT R3, R27, -R61, 0.5 ;  /* 0x3f0000001b037423 */ /* 0x000fe6000000283d */
[----:B------:R-:W-:Y:S01]  /*6db0*/  MUFU.EX2 R81, R2 ;  /* 0x0000000200517308 */ /* 0x000fe20000000800 */
[----:B------:R-:W-:Y:S04]  /*6dc0*/  FFMA.RM R22, R3, R33, 12582913 ;  /* 0x4b40000103167423 */ /* 0x000fe80000004021 */
[----:B------:R-:W-:Y:S04]  /*6dd0*/  FADD R3, R22, -12583039 ;  /* 0xcb40007f16037421 */ /* 0x000fe80000000000 */
[C---:B------:R-:W-:Y:S04]  /*6de0*/  FFMA R3, R27.reuse, -1.4426950216293334961, -R3 ;  /* 0xbfb8aa3b1b037823 */ /* 0x040fe80000000803 */
[----:B------:R-:W-:Y:S01]  /*6df0*/  FFMA R3, R27, -1.925963033500011079e-08, R3 ;  /* 0xb2a570601b037823 */ /* 0x000fe20000000003 */
[----:B------:R-:W-:Y:S01]  /*6e00*/  FFMA.SAT R4, R24, -R61, 0.5 ;  /* 0x3f00000018047423 */ /* 0x000fe2000000283d */
[----:B------:R2:W3:Y:S03]  /*6e10*/  MUFU.EX2 R27, R11 ;  /* 0x0000000b001b7308 */ /* 0x0004e60000000800 */
[----:B--2---:R-:W-:Y:S04]  /*6e20*/  FFMA.RM R11, R4, R33, 12582913 ;  /* 0x4b400001040b7423 */ /* 0x004fe80000004021 */
[C---:B------:R-:W-:Y:S01]  /*6e30*/  FADD R4, R11.reuse, -12583039 ;  /* 0xcb40007f0b047421 */ /* 0x040fe20000000000 */
[----:B------:R-:W-:Y:S03]  /*6e40*/  SHF.L.U32 R11, R11, 0x17, RZ ;  /* 0x000000170b0b7819 */ /* 0x000fe600000006ff */
[C---:B------:R-:W-:Y:S04]  /*6e50*/  FFMA R4, R24.reuse, -1.4426950216293334961, -R4 ;  /* 0xbfb8aa3b18047823 */ /* 0x040fe80000000804 */
[----:B------:R-:W-:Y:S01]  /*6e60*/  FFMA R4, R24, -1.925963033500011079e-08, R4 ;  /* 0xb2a5706018047823 */ /* 0x000fe20000000004 */
[----:B------:R-:W-:Y:S04]  /*6e70*/  FFMA.SAT R5, R25, -R61, 0.5 ;  /* 0x3f00000019057423 */ /* 0x000fe8000000283d */
[----:B------:R-:W-:Y:S04]  /*6e80*/  FFMA.RM R24, R5, R33, 12582913 ;  /* 0x4b40000105187423 */ /* 0x000fe80000004021 */
[----:B------:R-:W-:Y:S04]  /*6e90*/  FADD R5, R24, -12583039 ;  /* 0xcb40007f18057421 */ /* 0x000fe80000000000 */
[C---:B------:R-:W-:Y:S04]  /*6ea0*/  FFMA R5, R25.reuse, -1.4426950216293334961, -R5 ;  /* 0xbfb8aa3b19057823 */ /* 0x040fe80000000805 */
[----:B------:R-:W-:Y:S01]  /*6eb0*/  FFMA R5, R25, -1.925963033500011079e-08, R5 ;  /* 0xb2a5706019057823 */ /* 0x000fe20000000005 */
[----:B------:R-:W-:Y:S01]  /*6ec0*/  FFMA.SAT R6, R26, -R61, 0.5 ;  /* 0x3f0000001a067423 */ /* 0x000fe2000000283d */
[----:B------:R2:W4:Y:S03]  /*6ed0*/  MUFU.EX2 R25, R15 ;  /* 0x0000000f00197308 */ /* 0x0005260000000800 */
[----:B--2---:R-:W-:Y:S04]  /*6ee0*/  FFMA.RM R15, R6, R33, 12582913 ;  /* 0x4b400001060f7423 */ /* 0x004fe80000004021 */
[----:B------:R-:W-:Y:S04]  /*6ef0*/  FADD R6, R15, -12583039 ;  /* 0xcb40007f0f067421 */ /* 0x000fe80000000000 */
        /* <DEDUP_REMOVED lines=9> */
[----:B------:R-:W-:Y:S04]  /*6f90*/  FFMA.RM R13, R8, R33, 12582913 ;  /* 0x4b400001080d7423 */ /* 0x000fe80000004021 */
[----:B------:R-:W-:Y:S04]  /*6fa0*/  FADD R8, R13, -12583039 ;  /* 0xcb40007f0d087421 */ /* 0x000fe80000000000 */
[C---:B------:R-:W-:Y:S04]  /*6fb0*/  FFMA R8, R28.reuse, -1.4426950216293334961, -R8 ;  /* 0xbfb8aa3b1c087823 */ /* 0x040fe80000000808 */
[----:B------:R-:W-:Y:S01]  /*6fc0*/  FFMA R8, R28, -1.925963033500011079e-08, R8 ;  /* 0xb2a570601c087823 */ /* 0x000fe20000000008 */
[----:B------:R-:W-:Y:S01]  /*6fd0*/  FFMA.SAT R9, R29, -R61, 0.5 ;  /* 0x3f0000001d097423 */ /* 0x000fe2000000283d */
[----:B------:R5:W4:Y:S01]  /*6fe0*/  MUFU.EX2 R28, R17 ;  /* 0x00000011001c7308 */ /* 0x000b220000000800 */
[----:B--2---:R-:W-:Y:S02]  /*6ff0*/  @P6 SEL R19, RZ, 0x1, P0 ;  /* 0x00000001ff136807 */ /* 0x004fe40000000000 */
[----:B------:R-:W-:Y:S02]  /*7000*/  FFMA.RM R14, R9, R33, 12582913 ;  /* 0x4b400001090e7423 */ /* 0x000fe40000004021 */
[----:B------:R-:W-:Y:S02]  /*7010*/  @P6 LOP3.LUT R118, R118, R19, RZ, 0x3c, !PT ;  /* 0x0000001376766212 */ /* 0x000fe400078e3cff */
[----:B------:R-:W-:Y:S04]  /*7020*/  FADD R9, R14, -12583039 ;  /* 0xcb40007f0e097421 */ /* 0x000fe80000000000 */
[C---:B------:R-:W-:Y:S04]  /*7030*/  FFMA R9, R29.reuse, -1.4426950216293334961, -R9 ;  /* 0xbfb8aa3b1d097823 */ /* 0x040fe80000000809 */
[----:B------:R-:W-:Y:S01]  /*7040*/  FFMA R9, R29, -1.925963033500011079e-08, R9 ;  /* 0xb2a570601d097823 */ /* 0x000fe20000000009 */
[----:B------:R-:W-:Y:S01]  /*7050*/  FFMA.SAT R10, R30, -R61, 0.5 ;  /* 0x3f0000001e0a7423 */ /* 0x000fe2000000283d */
[----:B-----5:R-:W-:Y:S02]  /*7060*/  SHF.L.U32 R17, R34, 0x17, RZ ;  /* 0x0000001722117819 */ /* 0x020fe400000006ff */
[----:B------:R-:W-:Y:S01]  /*7070*/  MUFU.EX2 R34, R5 ;  /* 0x0000000500227308 */ /* 0x000fe20000000800 */
[----:B------:R-:W-:Y:S04]  /*7080*/  FFMA.RM R16, R10, R33, 12582913 ;  /* 0x4b4000010a107423 */ /* 0x000fe80000004021 */
[----:B------:R-:W-:Y:S04]  /*7090*/  FADD R10, R16, -12583039 ;  /* 0xcb40007f100a7421 */ /* 0x000fe80000000000 */
[C---:B------:R-:W-:Y:S04]  /*70a0*/  FFMA R10, R30.reuse, -1.4426950216293334961, -R10 ;  /* 0xbfb8aa3b1e0a7823 */ /* 0x040fe8000000080a */
[----:B------:R-:W-:Y:S01]  /*70b0*/  FFMA R10, R30, -1.925963033500011079e-08, R10 ;  /* 0xb2a570601e0a7823 */ /* 0x000fe2000000000a */
[C---:B------:R-:W-:Y:S04]  /*70c0*/  FFMA.SAT R0, R35.reuse, -R61, 0.5 ;  /* 0x3f00000023007423 */ /* 0x040fe8000000283d */
[----:B------:R-:W-:Y:S01]  /*70d0*/  FFMA.RM R2, R0, R33, 12582913 ;  /* 0x4b40000100027423 */ /* 0x000fe20000004021 */
[----:B------:R-:W-:Y:S03]  /*70e0*/  MUFU.EX2 R10, R10 ;  /* 0x0000000a000a7308 */ /* 0x000fe60000000800 */
[C---:B------:R-:W-:Y:S01]  /*70f0*/  FADD R0, R2.reuse, -12583039 ;  /* 0xcb40007f02007421 */ /* 0x040fe20000000000 */
[----:B------:R-:W-:Y:S03]  /*7100*/  SHF.L.U32 R2, R2, 0x17, RZ ;  /* 0x0000001702027819 */ /* 0x000fe600000006ff */
[C---:B------:R-:W-:Y:S03]  /*7110*/  FFMA R0, R35.reuse, -1.4426950216293334961, -R0 ;  /* 0xbfb8aa3b23007823 */ /* 0x040fe60000000800 */
[----:B------:R2:W5:Y:S01]  /*7120*/  MUFU.EX2 R33, R3 ;  /* 0x0000000300217308 */ /* 0x0005620000000800 */
[----:B------:R-:W-:Y:S09]  /*7130*/  FFMA R0, R35, -1.925963033500011079e-08, R0 ;  /* 0xb2a5706023007823 */ /* 0x000ff20000000000 */
[----:B------:R1:W5:Y:S01]  /*7140*/  MUFU.EX2 R35, R4 ;  /* 0x0000000400237308 */ /* 0x0003620000000800 */
[----:B--2---:R-:W-:Y:S01]  /*7150*/  FFMA R3, R63, R17, 1 ;  /* 0x3f8000003f037423 */ /* 0x004fe20000000011 */
[----:B------:R-:W-:Y:S08]  /*7160*/  SHF.L.U32 R17, R43, 0x17, RZ ;  /* 0x000000172b117819 */ /* 0x000ff000000006ff */
[----:B------:R2:W5:Y:S01]  /*7170*/  MUFU.EX2 R63, R6 ;  /* 0x00000006003f7308 */ /* 0x0005620000000800 */
[----:B------:R-:W-:Y:S02]  /*7180*/  IADD3 R19, PT, PT, R3, 0x1800000, RZ ;  /* 0x0180000003137810 */ /* 0x000fe40007ffe0ff */
[----:B-1----:R-:W-:Y:S02]  /*7190*/  SHF.L.U32 R4, R42, 0x17, RZ ;  /* 0x000000172a047819 */ /* 0x002fe400000006ff */
[----:B------:R-:W-:Y:S03]  /*71a0*/  LOP3.LUT R19, R19, 0x7f800000, RZ, 0xc0, !PT ;  /* 0x7f80000013137812 */ /* 0x000fe600078ec0ff */
[----:B------:R-:W-:Y:S01]  /*71b0*/  FFMA R61, R64, R4, 1 ;  /* 0x3f800000403d7423 */ /* 0x000fe20000000004 */
[----:B------:R-:W-:Y:S01]  /*71c0*/  ISETP.GT.U32.AND P0, PT, R19, 0x1ffffff, PT ;  /* 0x01ffffff1300780c */ /* 0x000fe20003f04070 */
[----:B------:R-:W-:Y:S01]  /*71d0*/  FFMA R4, R65, R17, 1 ;  /* 0x3f80000041047423 */ /* 0x000fe20000000011 */
[----:B------:R-:W-:Y:S01]  /*71e0*/  SHF.L.U32 R17, R45, 0x17, RZ ;  /* 0x000000172d117819 */ /* 0x000fe200000006ff */
[----:B------:R-:W-:Y:S01]  /*71f0*/  FFMA R5, R66, R18, 1 ;  /* 0x3f80000042057423 */ /* 0x000fe20000000012 */
[----:B------:R-:W-:Y:S02]  /*7200*/  SHF.L.U32 R18, R46, 0x17, RZ ;  /* 0x000000172e127819 */ /* 0x000fe400000006ff */
[----:B------:R-:W-:Y:S01]  /*7210*/  SHF.L.U32 R19, R47, 0x17, RZ ;  /* 0x000000172f137819 */ /* 0x000fe200000006ff */
[----:B--2---:R-:W-:Y:S01]  /*7220*/  FFMA R6, R67, R17, 1 ;  /* 0x3f80000043067423 */ /* 0x004fe20000000011 */
[----:B------:R-:W-:Y:S01]  /*7230*/  SHF.L.U32 R17, R49, 0x17, RZ ;  /* 0x0000001731117819 */ /* 0x000fe200000006ff */
[----:B------:R-:W-:Y:S01]  /*7240*/  FFMA R48, R68, R18, 1 ;  /* 0x3f80000044307423 */ /* 0x000fe20000000012 */
[----:B------:R-:W-:Y:S01]  /*7250*/  SHF.L.U32 R18, R50, 0x17, RZ ;  /* 0x0000001732127819 */ /* 0x000fe200000006ff */
[----:B------:R1:W2:Y:S01]  /*7260*/  MUFU.EX2 R49, R7 ;  /* 0x0000000700317308 */ /* 0x0002a20000000800 */
[----:B------:R-:W-:Y:S01]  /*7270*/  FFMA R30, R69, R19, 1 ;  /* 0x3f800000451e7423 */ /* 0x000fe20000000013 */
[----:B------:R-:W-:Y:S01]  /*7280*/  SHF.L.U32 R19, R51, 0x17, RZ ;  /* 0x0000001733137819 */ /* 0x000fe200000006ff */
[----:B------:R-:W-:Y:S01]  /*7290*/  FFMA R29, R70, R23, 1 ;  /* 0x3f800000461d7423 */ /* 0x000fe20000000017 */
[----:B------:R-:W-:Y:S01]  /*72a0*/  SHF.L.U32 R23, R20, 0x17, RZ ;  /* 0x0000001714177819 */ /* 0x000fe200000006ff */
[----:B---3--:R-:W-:Y:S01]  /*72b0*/  FFMA R47, R27, R17, 1 ;  /* 0x3f8000001b2f7423 */ /* 0x008fe20000000011 */
[----:B------:R-:W-:Y:S01]  /*72c0*/  SHF.L.U32 R17, R53, 0x17, RZ ;  /* 0x0000001735117819 */ /* 0x000fe200000006ff */
[----:B------:R-:W-:Y:S01]  /*72d0*/  FFMA R46, R71, R18, 1 ;  /* 0x3f800000472e7423 */ /* 0x000fe20000000012 */
[----:B------:R-:W-:Y:S02]  /*72e0*/  SHF.L.U32 R18, R54, 0x17, RZ ;  /* 0x0000001736127819 */ /* 0x000fe400000006ff */
[----:B------:R3:W2:Y:S01]  /*72f0*/  MUFU.EX2 R53, R8 ;  /* 0x0000000800357308 */ /* 0x0006a20000000800 */
[----:B------:R-:W-:Y:S01]  /*7300*/  FFMA R45, R72, R19, 1 ;  /* 0x3f800000482d7423 */ /* 0x000fe20000000013 */
[----:B------:R-:W-:Y:S02]  /*7310*/  SHF.L.U32 R19, R58, 0x17, RZ ;  /* 0x000000173a137819 */ /* 0x000fe400000006ff */
[----:B-1----:R-:W-:Y:S06]  /*7320*/  SHF.L.U32 R7, R52, 0x17, RZ ;  /* 0x0000001734077819 */ /* 0x002fec00000006ff */
[----:B------:R1:W2:Y:S01]  /*7330*/  MUFU.EX2 R54, R9 ;  /* 0x0000000900367308 */ /* 0x0002a20000000800 */
[----:B------:R-:W-:Y:S01]  /*7340*/  FFMA R44, R73, R7, 1 ;  /* 0x3f800000492c7423 */ /* 0x000fe20000000007 */
[----:B------:R-:W-:Y:S01]  /*7350*/  SHF.L.U32 R7, R55, 0x17, RZ ;  /* 0x0000001737077819 */ /* 0x000fe200000006ff */
[----:B----4-:R-:W-:Y:S01]  /*7360*/  FFMA R26, R25, R17, 1 ;  /* 0x3f800000191a7423 */ /* 0x010fe20000000011 */
[----:B------:R-:W-:Y:S01]  /*7370*/  FFMA R17, R74, R18, 1 ;  /* 0x3f8000004a117423 */ /* 0x000fe20000000012 */
[----:B---3--:R-:W-:Y:S02]  /*7380*/  SHF.L.U32 R8, R56, 0x17, RZ ;  /* 0x0000001738087819 */ /* 0x008fe400000006ff */
[----:B------:R-:W-:Y:S01]  /*7390*/  SHF.L.U32 R18, R57, 0x17, RZ ;  /* 0x0000001739127819 */ /* 0x000fe200000006ff */
[----:B------:R-:W-:Y:S01]  /*73a0*/  FFMA R51, R75, R7, 1 ;  /* 0x3f8000004b337423 */ /* 0x000fe20000000007 */
[----:B------:R-:W-:Y:S01]  /*73b0*/  SHF.L.U32 R7, R59, 0x17, RZ ;  /* 0x000000173b077819 */ /* 0x000fe200000006ff */
[----:B------:R-:W-:Y:S01]  /*73c0*/  FFMA R43, R76, R8, 1 ;  /* 0x3f8000004c2b7423 */ /* 0x000fe20000000008 */
[----:B------:R-:W-:Y:S01]  /*73d0*/  SHF.L.U32 R8, R60, 0x17, RZ ;  /* 0x000000173c087819 */ /* 0x000fe200000006ff */
[----:B------:R-:W-:Y:S01]  /*73e0*/  FFMA R18, R31, R18, 1 ;  /* 0x3f8000001f127423 */ /* 0x000fe20000000012 */
[----:B------:R-:W-:Y:S01]  /*73f0*/  FFMA R19, R77, R19, 1 ;  /* 0x3f8000004d137423 */ /* 0x000fe20000000013 */
[----:B-1----:R-:W-:Y:S01]  /*7400*/  SHF.L.U32 R9, R32, 0x17, RZ ;  /* 0x0000001720097819 */ /* 0x002fe200000006ff */
[----:B------:R-:W-:Y:S01]  /*7410*/  FFMA R20, R28, R7, 1 ;  /* 0x3f8000001c147423 */ /* 0x000fe20000000007 */
[----:B------:R-:W-:Y:S01]  /*7420*/  SHF.L.U32 R7, R21, 0x17, RZ ;  /* 0x0000001715077819 */ /* 0x000fe200000006ff */
[----:B------:R-:W-:Y:S01]  /*7430*/  FFMA R42, R78, R8, 1 ;  /* 0x3f8000004e2a7423 */ /* 0x000fe20000000008 */
[----:B------:R-:W-:Y:S01]  /*7440*/  SHF.L.U32 R8, R22, 0x17, RZ ;  /* 0x0000001716087819 */ /* 0x000fe200000006ff */
[----:B------:R1:W3:Y:S01]  /*7450*/  MUFU.EX2 R21, R0 ;  /* 0x0000000000157308 */ /* 0x0002e20000000800 */
[----:B------:R-:W-:Y:S01]  /*7460*/  FFMA R25, R79, R9, 1 ;  /* 0x3f8000004f197423 */ /* 0x000fe20000000009 */
[----:B------:R-:W-:Y:S01]  /*7470*/  SHF.L.U32 R9, R15, 0x17, RZ ;  /* 0x000000170f097819 */ /* 0x000fe200000006ff */
[----:B------:R-:W-:Y:S01]  /*7480*/  FFMA R23, R80, R23, 1 ;  /* 0x3f80000050177423 */ /* 0x000fe20000000017 */
[----:B-1----:R-:W-:Y:S01]  /*7490*/  SHF.L.U32 R0, R24, 0x17, RZ ;  /* 0x0000001718007819 */ /* 0x002fe200000006ff */
[----:B------:R-:W-:Y:S01]  /*74a0*/  FFMA R24, R81, R7, 1 ;  /* 0x3f80000051187423 */ /* 0x000fe20000000007 */
[----:B-----5:R-:W-:Y:S01]  /*74b0*/  FFMA R50, R33, R8, 1 ;  /* 0x3f80000021327423 */ /* 0x020fe20000000008 */
[----:B------:R-:W-:Y:S01]  /*74c0*/  FFMA R35, R35, R11, 1 ;  /* 0x3f80000023237423 */ /* 0x000fe2000000000b */
[----:B------:R-:W-:Y:S01]  /*74d0*/  SHF.L.U32 R7, R13, 0x17, RZ ;  /* 0x000000170d077819 */ /* 0x000fe200000006ff */
[----:B------:R-:W-:Y:S01]  /*74e0*/  FFMA R27, R34, R0, 1 ;  /* 0x3f800000221b7423 */ /* 0x000fe20000000000 */
[----:B------:R-:W-:Y:S01]  /*74f0*/  SHF.L.U32 R0, R12, 0x17, RZ ;  /* 0x000000170c007819 */ /* 0x000fe200000006ff */
[----:B------:R-:W-:Y:S01]  /*7500*/  FFMA R28, R63, R9, 1 ;  /* 0x3f8000003f1c7423 */ /* 0x000fe20000000009 */
[----:B------:R-:W-:Y:S02]  /*7510*/  SHF.L.U32 R8, R14, 0x17, RZ ;  /* 0x000000170e087819 */ /* 0x000fe400000006ff */
[----:B------:R-:W-:Y:S01]  /*7520*/  SHF.L.U32 R9, R16, 0x17, RZ ;  /* 0x0000001710097819 */ /* 0x000fe200000006ff */
[----:B--2---:R-:W-:Y:S01]  /*7530*/  FFMA R52, R49, R0, 1 ;  /* 0x3f80000031347423 */ /* 0x004fe20000000000 */
[----:B------:R-:W-:Y:S01]  /*7540*/  FFMA R49, R53, R7, 1 ;  /* 0x3f80000035317423 */ /* 0x000fe20000000007 */
[----:B------:R-:W-:Y:S02]  /*7550*/  FFMA R31, R54, R8, 1 ;  /* 0x3f800000361f7423 */ /* 0x000fe40000000008 */
[----:B------:R-:W-:Y:S01]  /*7560*/  FFMA R34, R10, R9, 1 ;  /* 0x3f8000000a227423 */ /* 0x000fe20000000009 */
[----:B---3--:R-:W-:Y:S01]  /*7570*/  FFMA R33, R21, R2, 1 ;  /* 0x3f80000015217423 */ /* 0x008fe20000000002 */
[----:B------:R-:W-:Y:S06]  /*7580*/  @P0 BRA `(.L_x_104) ;  /* 0x0000000000140947 */ /* 0x000fec0003800000 */
[----:B------:R-:W-:Y:S02]  /*7590*/  MOV R56, R3 ;  /* 0x0000000300387202 */ /* 0x000fe40000000f00 */
[----:B------:R-:W-:Y:S02]  /*75a0*/  MOV R55, 0x75c0 ;  /* 0x000075c000377802 */ /* 0x000fe40000000f00 */
[----:B------:R-:W-:Y:S05]  /*75b0*/  CALL.REL.NOINC `($__internal_3_$__cuda_sm20_rcp_rn_f32_slowpath) ;  /* 0x0000003000c47944 */ /* 0x000fea0003c00000 */
[----:B------:R-:W-:Y:S01]  /*75c0*/  MOV R0, R32 ;  /* 0x0000002000007202 */ /* 0x000fe20000000f00 */
[----:B------:R-:W-:Y:S05]  /*75d0*/  BRA `(.L_x_105) ;  /* 0x0000000000107947 */ /* 0x000fea0003800000 */
.L_x_104:
[----:B------:R-:W1:Y:S02]  /*75e0*/  MUFU.RCP R0, R3 ;  /* 0x0000000300007308 */ /* 0x000e640000001000 */
[----:B-1----:R-:W-:Y:S04]  /*75f0*/  FFMA R3, R3, R0, -1 ;  /* 0xbf80000003037423 */ /* 0x002fe80000000000 */
[----:B------:R-:W-:Y:S04]  /*7600*/  FADD.FTZ R3, -R3, -RZ ;  /* 0x800000ff03037221 */ /* 0x000fe80000010100 */
[----:B------:R-:W-:Y:S07]  /*7610*/  FFMA R0, R0, R3, R0 ;  /* 0x0000000300007223 */ /* 0x000fee0000000000 */
.L_x_105:
[----:B------:R-:W-:Y:S05]  /*7620*/  BSYNC.RECONVERGENT B1 ;  /* 0x0000000000017941 */ /* 0x000fea0003800200 */
.L_x_103:
[----:B------:R-:W-:Y:S01]  /*7630*/  VIADD R2, R61, 0x1800000 ;  /* 0x018000003d027836 */ /* 0x000fe20000000000 */
[----:B------:R-:W-:Y:S04]  /*7640*/  BSSY.RECONVERGENT B1, `(.L_x_106) ;  /* 0x000000e000017945 */ /* 0x000fe80003800200 */
[----:B------:R-:W-:Y:S04]  /*7650*/  LOP3.LUT R2, R2, 0x7f800000, RZ, 0xc0, !PT ;  /* 0x7f80000002027812 */ /* 0x000fe800078ec0ff */
[----:B------:R-:W-:Y:S11]  /*7660*/  ISETP.GT.U32.AND P0, PT, R2, 0x1ffffff, PT ;  /* 0x01ffffff0200780c */ /* 0x000ff60003f04070 */
[----:B------:R-:W-:Y:S02]  /*7670*/  @!UPT UIADD3 URZ, UPT, UPT, URZ, URZ, URZ ;  /* 0x000000fffffff290 */ /* 0x000fe4000fffe0ff */
[----:B------:R-:W-:Y:S05]  /*7680*/  @P0 BRA `(.L_x_107) ;  /* 0x0000000000140947 */ /* 0x000fea0003800000 */
[----:B------:R-:W-:Y:S02]  /*7690*/  MOV R56, R61 ;  /* 0x0000003d00387202 */ /* 0x000fe40000000f00 */
[----:B------:R-:W-:Y:S02]  /*76a0*/  MOV R55, 0x76c0 ;  /* 0x000076c000377802 */ /* 0x000fe40000000f00 */
[----:B------:R-:W-:Y:S05]  /*76b0*/  CALL.REL.NOINC `($__internal_3_$__cuda_sm20_rcp_rn_f32_slowpath) ;  /* 0x0000003000847944 */ /* 0x000fea0003c00000 */
[----:B------:R-:W-:Y:S01]  /*76c0*/  MOV R2, R32 ;  /* 0x0000002000027202 */ /* 0x000fe20000000f00 */
[----:B------:R-:W-:Y:S05]  /*76d0*/  BRA `(.L_x_108) ;  /* 0x0000000000107947 */ /* 0x000fea0003800000 */
.L_x_107:
[----:B------:R-:W1:Y:S02]  /*76e0*/  MUFU.RCP R2, R61 ;  /* 0x0000003d00027308 */ /* 0x000e640000001000 */
[----:B-1----:R-:W-:Y:S04]  /*76f0*/  FFMA R3, R61, R2, -1 ;  /* 0xbf8000003d037423 */ /* 0x002fe80000000002 */
[----:B------:R-:W-:Y:S04]  /*7700*/  FADD.FTZ R3, -R3, -RZ ;  /* 0x800000ff03037221 */ /* 0x000fe80000010100 */
[----:B------:R-:W-:Y:S07]  /*7710*/  FFMA R2, R2, R3, R2 ;  /* 0x0000000302027223 */ /* 0x000fee0000000002 */
.L_x_108:
[----:B------:R-:W-:Y:S05]  /*7720*/  BSYNC.RECONVERGENT B1 ;  /* 0x0000000000017941 */ /* 0x000fea0003800200 */
.L_x_106:
        /* <DEDUP_REMOVED lines=11> */
.L_x_110:
[----:B------:R-:W1:Y:S02]  /*77e0*/  MUFU.RCP R3, R4 ;  /* 0x0000000400037308 */ /* 0x000e640000001000 */
[----:B-1----:R-:W-:Y:S04]  /*77f0*/  FFMA R4, R4, R3, -1 ;  /* 0xbf80000004047423 */ /* 0x002fe80000000003 */
[----:B------:R-:W-:Y:S04]  /*7800*/  FADD.FTZ R4, -R4, -RZ ;  /* 0x800000ff04047221 */ /* 0x000fe80000010100 */
[----:B------:R-:W-:Y:S07]  /*7810*/  FFMA R3, R3, R4, R3 ;  /* 0x0000000403037223 */ /* 0x000fee0000000003 */
.L_x_111:
[----:B------:R-:W-:Y:S05]  /*7820*/  BSYNC.RECONVERGENT B1 ;  /* 0x0000000000017941 */ /* 0x000fea0003800200 */
.L_x_109:
        /* <DEDUP_REMOVED lines=11> */
.L_x_113:
[----:B------:R-:W1:Y:S02]  /*78e0*/  MUFU.RCP R4, R5 ;  /* 0x0000000500047308 */ /* 0x000e640000001000 */
[----:B-1----:R-:W-:Y:S04]  /*78f0*/  FFMA R5, R5, R4, -1 ;  /* 0xbf80000005057423 */ /* 0x002fe80000000004 */
[----:B------:R-:W-:Y:S04]  /*7900*/  FADD.FTZ R5, -R5, -RZ ;  /* 0x800000ff05057221 */ /* 0x000fe80000010100 */
[----:B------:R-:W-:Y:S07]  /*7910*/  FFMA R4, R4, R5, R4 ;  /* 0x0000000504047223 */ /* 0x000fee0000000004 */
.L_x_114:
[----:B------:R-:W-:Y:S05]  /*7920*/  BSYNC.RECONVERGENT B1 ;  /* 0x0000000000017941 */ /* 0x000fea0003800200 */
.L_x_112:
        /* <DEDUP_REMOVED lines=11> */
.L_x_116:
[----:B------:R-:W1:Y:S02]  /*79e0*/  MUFU.RCP R5, R6 ;  /* 0x0000000600057308 */ /* 0x000e640000001000 */
[----:B-1----:R-:W-:Y:S04]  /*79f0*/  FFMA R6, R6, R5, -1 ;  /* 0xbf80000006067423 */ /* 0x002fe80000000005 */
[----:B------:R-:W-:Y:S04]  /*7a00*/  FADD.FTZ R6, -R6, -RZ ;  /* 0x800000ff06067221 */ /* 0x000fe80000010100 */
[----:B------:R-:W-:Y:S07]  /*7a10*/  FFMA R5, R5, R6, R5 ;  /* 0x0000000605057223 */ /* 0x000fee0000000005 */
.L_x_117:
[----:B------:R-:W-:Y:S05]  /*7a20*/  BSYNC.RECONVERGENT B1 ;  /* 0x0000000000017941 */ /* 0x000fea0003800200 */
.L_x_115:
        /* <DEDUP_REMOVED lines=11> */
.L_x_119:
[----:B------:R-:W1:Y:S02]  /*7ae0*/  MUFU.RCP R6, R48 ;  /* 0x0000003000067308 */ /* 0x000e640000001000 */
[----:B-1----:R-:W-:Y:S04]  /*7af0*/  FFMA R7, R48, R6, -1 ;  /* 0xbf80000030077423 */ /* 0x002fe80000000006 */
[----:B------:R-:W-:Y:S04]  /*7b00*/  FADD.FTZ R7, -R7, -RZ ;  /* 0x800000ff07077221 */ /* 0x000fe80000010100 */
[----:B------:R-:W-:Y:S07]  /*7b10*/  FFMA R6, R6, R7, R6 ;  /* 0x0000000706067223 */ /* 0x000fee0000000006 */
.L_x_120:
[----:B------:R-:W-:Y:S05]  /*7b20*/  BSYNC.RECONVERGENT B1 ;  /* 0x0000000000017941 */ /* 0x000fea0003800200 */
.L_x_118:
        /* <DEDUP_REMOVED lines=11> */
.L_x_122:
[----:B------:R-:W1:Y:S02]  /*7be0*/  MUFU.RCP R7, R30 ;  /* 0x0000001e00077308 */ /* 0x000e640000001000 */
[----:B-1----:R-:W-:Y:S04]  /*7bf0*/  FFMA R8, R30, R7, -1 ;  /* 0xbf8000001e087423 */ /* 0x002fe80000000007 */
[----:B------:R-:W-:Y:S04]  /*7c00*/  FADD.FTZ R8, -R8, -RZ ;  /* 0x800000ff08087221 */ /* 0x000fe80000010100 */
[----:B------:R-:W-:Y:S07]  /*7c10*/  FFMA R7, R7, R8, R7 ;  /* 0x0000000807077223 */ /* 0x000fee0000000007 */
.L_x_123:
[----:B------:R-:W-:Y:S05]  /*7c20*/  BSYNC.RECONVERGENT B1 ;  /* 0x0000000000017941 */ /* 0x000fea0003800200 */
.L_x_121:
        /* <DEDUP_REMOVED lines=11> */
.L_x_125:
[----:B------:R-:W1:Y:S02]  /*7ce0*/  MUFU.RCP R8, R29 ;  /* 0x0000001d00087308 */ /* 0x000e640000001000 */
[----:B-1----:R-:W-:Y:S04]  /*7cf0*/  FFMA R9, R29, R8, -1 ;  /* 0xbf8000001d097423 */ /* 0x002fe80000000008 */
[----:B------:R-:W-:Y:S04]  /*7d00*/  FADD.FTZ R9, -R9, -RZ ;  /* 0x800000ff09097221 */ /* 0x000fe80000010100 */
[----:B------:R-:W-:Y:S07]  /*7d10*/  FFMA R8, R8, R9, R8 ;  /* 0x0000000908087223 */ /* 0x000fee0000000008 */
.L_x_126:
[----:B------:R-:W-:Y:S05]  /*7d20*/  BSYNC.RECONVERGENT B1 ;  /* 0x0000000000017941 */ /* 0x000fea0003800200 */
.L_x_124:
        /* <DEDUP_REMOVED lines=11> */
.L_x_128:
[----:B------:R-:W1:Y:S02]  /*7de0*/  MUFU.RCP R9, R47 ;  /* 0x0000002f00097308 */ /* 0x000e640000001000 */
[----:B-1----:R-:W-:Y:S04]  /*7df0*/  FFMA R10, R47, R9, -1 ;  /* 0xbf8000002f0a7423 */ /* 0x002fe80000000009 */
[----:B------:R-:W-:Y:S04]  /*7e00*/  FADD.FTZ R10, -R10, -RZ ;  /* 0x800000ff0a0a7221 */ /* 0x000fe80000010100 */
[----:B------:R-:W-:Y:S07]  /*7e10*/  FFMA R9, R9, R10, R9 ;  /* 0x0000000a09097223 */ /* 0x000fee0000000009 */
.L_x_129:
[----:B------:R-:W-:Y:S05]  /*7e20*/  BSYNC.RECONVERGENT B1 ;  /* 0x0000000000017941 */ /* 0x000fea0003800200 */
.L_x_127:
        /* <DEDUP_REMOVED lines=11> */
.L_x_131:
[----:B------:R-:W1:Y:S02]  /*7ee0*/  MUFU.RCP R10, R46 ;  /* 0x0000002e000a7308 */ /* 0x000e640000001000 */
[----:B-1----:R-:W-:Y:S04]  /*7ef0*/  FFMA R11, R46, R10, -1 ;  /* 0xbf8000002e0b7423 */ /* 0x002fe8000000000a */
[----:B------:R-:W-:Y:S04]  /*7f00*/  FADD.FTZ R11, -R11, -RZ ;  /* 0x800000ff0b0b7221 */ /* 0x000fe80000010100 */
[----:B------:R-:W-:Y:S07]  /*7f10*/  FFMA R10, R10, R11, R10 ;  /* 0x0000000b0a0a7223 */ /* 0x000fee000000000a */
.L_x_132:
[----:B------:R-:W-:Y:S05]  /*7f20*/  BSYNC.RECONVERGENT B1 ;  /* 0x0000000000017941 */ /* 0x000fea0003800200 */
.L_x_130:
        /* <DEDUP_REMOVED lines=11> */
.L_x_134:
[----:B------:R-:W1:Y:S02]  /*7fe0*/  MUFU.RCP R11, R45 ;  /* 0x0000002d000b7308 */ /* 0x000e640000001000 */
[----:B-1----:R-:W-:Y:S04]  /*7ff0*/  FFMA R12, R45, R11, -1 ;  /* 0xbf8000002d0c7423 */ /* 0x002fe8000000000b */
[----:B------:R-:W-:Y:S04]  /*8000*/  FADD.FTZ R12, -R12, -RZ ;  /* 0x800000ff0c0c7221 */ /* 0x000fe80000010100 */
[----:B------:R-:W-:Y:S07]  /*8010*/  FFMA R11, R11, R12, R11 ;  /* 0x0000000c0b0b7223 */ /* 0x000fee000000000b */
.L_x_135:
[----:B------:R-:W-:Y:S05]  /*8020*/  BSYNC.RECONVERGENT B1 ;  /* 0x0000000000017941 */ /* 0x000fea0003800200 */
.L_x_133:
        /* <DEDUP_REMOVED lines=11> */
.L_x_137:
[----:B------:R-:W1:Y:S02]  /*80e0*/  MUFU.RCP R12, R44 ;  /* 0x0000002c000c7308 */ /* 0x000e640000001000 */
[----:B-1----:R-:W-:Y:S04]  /*80f0*/  FFMA R13, R44, R12, -1 ;  /* 0xbf8000002c0d7423 */ /* 0x002fe8000000000c */
[----:B------:R-:W-:Y:S04]  /*8100*/  FADD.FTZ R13, -R13, -RZ ;  /* 0x800000ff0d0d7221 */ /* 0x000fe80000010100 */
[----:B------:R-:W-:Y:S07]  /*8110*/  FFMA R12, R12, R13, R12 ;  /* 0x0000000d0c0c7223 */ /* 0x000fee000000000c */
.L_x_138:
[----:B------:R-:W-:Y:S05]  /*8120*/  BSYNC.RECONVERGENT B1 ;  /* 0x0000000000017941 */ /* 0x000fea0003800200 */
.L_x_136:
        /* <DEDUP_REMOVED lines=11> */
.L_x_140:
[----:B------:R-:W1:Y:S02]  /*81e0*/  MUFU.RCP R13, R26 ;  /* 0x0000001a000d7308 */ /* 0x000e640000001000 */
[----:B-1----:R-:W-:Y:S04]  /*81f0*/  FFMA R14, R26, R13, -1 ;  /* 0xbf8000001a0e7423 */ /* 0x002fe8000000000d */
[----:B------:R-:W-:Y:S04]  /*8200*/  FADD.FTZ R14, -R14, -RZ ;  /* 0x800000ff0e0e7221 */ /* 0x000fe80000010100 */
[----:B------:R-:W-:Y:S07]  /*8210*/  FFMA R13, R13, R14, R13 ;  /* 0x0000000e0d0d7223 */ /* 0x000fee000000000d */
.L_x_141:
[----:B------:R-:W-:Y:S05]  /*8220*/  BSYNC.RECONVERGENT B1 ;  /* 0x0000000000017941 */ /* 0x000fea0003800200 */
.L_x_139:
        /* <DEDUP_REMOVED lines=11> */
.L_x_143:
[----:B------:R-:W1:Y:S02]  /*82e0*/  MUFU.RCP R14, R17 ;  /* 0x00000011000e7308 */ /* 0x000e640000001000 */
[----:B-1----:R-:W-:Y:S04]  /*82f0*/  FFMA R15, R17, R14, -1 ;  /* 0xbf800000110f7423 */ /* 0x002fe8000000000e */
[----:B------:R-:W-:Y:S04]  /*8300*/  FADD.FTZ R15, -R15, -RZ ;  /* 0x800000ff0f0f7221 */ /* 0x000fe80000010100 */
[----:B------:R-:W-:Y:S07]  /*8310*/  FFMA R14, R14, R15, R14 ;  /* 0x0000000f0e0e7223 */ /* 0x000fee000000000e */
.L_x_144:
[----:B------:R-:W-:Y:S05]  /*8320*/  BSYNC.RECONVERGENT B1 ;  /* 0x0000000000017941 */ /* 0x000fea0003800200 */
.L_x_142:
        /* <DEDUP_REMOVED lines=11> */
.L_x_146:
[----:B------:R-:W1:Y:S02]  /*83e0*/  MUFU.RCP R15, R51 ;  /* 0x00000033000f7308 */ /* 0x000e640000001000 */
[----:B-1----:R-:W-:Y:S04]  /*83f0*/  FFMA R16, R51, R15, -1 ;  /* 0xbf80000033107423 */ /* 0x002fe8000000000f */
[----:B------:R-:W-:Y:S04]  /*8400*/  FADD.FTZ R16, -R16, -RZ ;  /* 0x800000ff10107221 */ /* 0x000fe80000010100 */
[----:B------:R-:W-:Y:S07]  /*8410*/  FFMA R15, R15, R16, R15 ;  /* 0x000000100f0f7223 */ /* 0x000fee000000000f */
.L_x_147:
[----:B------:R-:W-:Y:S05]  /*8420*/  BSYNC.RECONVERGENT B1 ;  /* 0x0000000000017941 */ /* 0x000fea0003800200 */
.L_x_145:
        /* <DEDUP_REMOVED lines=11> */
.L_x_149:
[----:B------:R-:W1:Y:S02]  /*84e0*/  MUFU.RCP R16, R43 ;  /* 0x0000002b00107308 */ /* 0x000e640000001000 */
[----:B-1----:R-:W-:Y:S04]  /*84f0*/  FFMA R17, R43, R16, -1 ;  /* 0xbf8000002b117423 */ /* 0x002fe80000000010 */
[----:B------:R-:W-:Y:S04]  /*8500*/  FADD.FTZ R17, -R17, -RZ ;  /* 0x800000ff11117221 */ /* 0x000fe80000010100 */
[----:B------:R-:W-:Y:S07]  /*8510*/  FFMA R16, R16, R17, R16 ;  /* 0x0000001110107223 */ /* 0x000fee0000000010 */
.L_x_150:
[----:B------:R-:W-:Y:S05]  /*8520*/  BSYNC.RECONVERGENT B1 ;  /* 0x0000000000017941 */ /* 0x000fea0003800200 */
.L_x_148:
        /* <DEDUP_REMOVED lines=11> */
.L_x_152:
[----:B------:R-:W1:Y:S02]  /*85e0*/  MUFU.RCP R17, R18 ;  /* 0x0000001200117308 */ /* 0x000e640000001000 */
[----:B-1----:R-:W-:Y:S04]  /*85f0*/  FFMA R18, R18, R17, -1 ;  /* 0xbf80000012127423 */ /* 0x002fe80000000011 */
[----:B------:R-:W-:Y:S04]  /*8600*/  FADD.FTZ R18, -R18, -RZ ;  /* 0x800000ff12127221 */ /* 0x000fe80000010100 */
[----:B------:R-:W-:Y:S07]  /*8610*/  FFMA R17, R17, R18, R17 ;  /* 0x0000001211117223 */ /* 0x000fee0000000011 */
.L_x_153:
[----:B------:R-:W-:Y:S05]  /*8620*/  BSYNC.RECONVERGENT B1 ;  /* 0x0000000000017941 */ /* 0x000fea0003800200 */
.L_x_151:
        /* <DEDUP_REMOVED lines=11> */
.L_x_155:
[----:B------:R-:W1:Y:S02]  /*86e0*/  MUFU.RCP R18, R19 ;  /* 0x0000001300127308 */ /* 0x000e640000001000 */
[----:B-1----:R-:W-:Y:S04]  /*86f0*/  FFMA R19, R19, R18, -1 ;  /* 0xbf80000013137423 */ /* 0x002fe80000000012 */
[----:B------:R-:W-:Y:S04]  /*8700*/  FADD.FTZ R19, -R19, -RZ ;  /* 0x800000ff13137221 */ /* 0x000fe80000010100 */
[----:B------:R-:W-:Y:S07]  /*8710*/  FFMA R18, R18, R19, R18 ;  /* 0x0000001312127223 */ /* 0x000fee0000000012 */
.L_x_156:
[----:B------:R-:W-:Y:S05]  /*8720*/  BSYNC.RECONVERGENT B1 ;  /* 0x0000000000017941 */ /* 0x000fea0003800200 */
.L_x_154:
        /* <DEDUP_REMOVED lines=11> */
.L_x_158:
[----:B------:R-:W1:Y:S02]  /*87e0*/  MUFU.RCP R19, R20 ;  /* 0x0000001400137308 */ /* 0x000e640000001000 */
[----:B-1----:R-:W-:Y:S04]  /*87f0*/  FFMA R20, R20, R19, -1 ;  /* 0xbf80000014147423 */ /* 0x002fe80000000013 */
[----:B------:R-:W-:Y:S04]  /*8800*/  FADD.FTZ R20, -R20, -RZ ;  /* 0x800000ff14147221 */ /* 0x000fe80000010100 */
[----:B------:R-:W-:Y:S07]  /*8810*/  FFMA R19, R19, R20, R19 ;  /* 0x0000001413137223 */ /* 0x000fee0000000013 */
.L_x_159:
[----:B------:R-:W-:Y:S05]  /*8820*/  BSYNC.RECONVERGENT B1 ;  /* 0x0000000000017941 */ /* 0x000fea0003800200 */
.L_x_157:
        /* <DEDUP_REMOVED lines=11> */
.L_x_161:
[----:B------:R-:W1:Y:S02]  /*88e0*/  MUFU.RCP R20, R42 ;  /* 0x0000002a00147308 */ /* 0x000e640000001000 */
[----:B-1----:R-:W-:Y:S04]  /*88f0*/  FFMA R21, R42, R20, -1 ;  /* 0xbf8000002a157423 */ /* 0x002fe80000000014 */
[----:B------:R-:W-:Y:S04]  /*8900*/  FADD.FTZ R21, -R21, -RZ ;  /* 0x800000ff15157221 */ /* 0x000fe80000010100 */
[----:B------:R-:W-:Y:S07]  /*8910*/  FFMA R20, R20, R21, R20 ;  /* 0x0000001514147223 */ /* 0x000fee0000000014 */
.L_x_162:
[----:B------:R-:W-:Y:S05]  /*8920*/  BSYNC.RECONVERGENT B1 ;  /* 0x0000000000017941 */ /* 0x000fea0003800200 */
.L_x_160:
        /* <DEDUP_REMOVED lines=11> */
.L_x_164:
[----:B------:R-:W1:Y:S02]  /*89e0*/  MUFU.RCP R21, R25 ;  /* 0x0000001900157308 */ /* 0x000e640000001000 */
[----:B-1----:R-:W-:Y:S04]  /*89f0*/  FFMA R22, R25, R21, -1 ;  /* 0xbf80000019167423 */ /* 0x002fe80000000015 */
[----:B------:R-:W-:Y:S04]  /*8a00*/  FADD.FTZ R22, -R22, -RZ ;  /* 0x800000ff16167221 */ /* 0x000fe80000010100 */
[----:B------:R-:W-:Y:S07]  /*8a10*/  FFMA R21, R21, R22, R21 ;  /* 0x0000001615157223 */ /* 0x000fee0000000015 */
.L_x_165:
[----:B------:R-:W-:Y:S05]  /*8a20*/  BSYNC.RECONVERGENT B1 ;  /* 0x0000000000017941 */ /* 0x000fea0003800200 */
.L_x_163:
        /* <DEDUP_REMOVED lines=11> */
.L_x_167:
[----:B------:R-:W1:Y:S02]  /*8ae0*/  MUFU.RCP R22, R23 ;  /* 0x0000001700167308 */ /* 0x000e640000001000 */
[----:B-1----:R-:W-:Y:S04]  /*8af0*/  FFMA R23, R23, R22, -1 ;  /* 0xbf80000017177423 */ /* 0x002fe80000000016 */
[----:B------:R-:W-:Y:S04]  /*8b00*/  FADD.FTZ R23, -R23, -RZ ;  /* 0x800000ff17177221 */ /* 0x000fe80000010100 */
[----:B------:R-:W-:Y:S07]  /*8b10*/  FFMA R22, R22, R23, R22 ;  /* 0x0000001716167223 */ /* 0x000fee0000000016 */
.L_x_168:
[----:B------:R-:W-:Y:S05]  /*8b20*/  BSYNC.RECONVERGENT B1 ;  /* 0x0000000000017941 */ /* 0x000fea0003800200 */
.L_x_166:
        /* <DEDUP_REMOVED lines=11> */
.L_x_170:
[----:B------:R-:W1:Y:S02]  /*8be0*/  MUFU.RCP R23, R24 ;  /* 0x0000001800177308 */ /* 0x000e640000001000 */
[----:B-1----:R-:W-:Y:S04]  /*8bf0*/  FFMA R24, R24, R23, -1 ;  /* 0xbf80000018187423 */ /* 0x002fe80000000017 */
[----:B------:R-:W-:Y:S04]  /*8c00*/  FADD.FTZ R24, -R24, -RZ ;  /* 0x800000ff18187221 */ /* 0x000fe80000010100 */
[----:B------:R-:W-:Y:S07]  /*8c10*/  FFMA R23, R23, R24, R23 ;  /* 0x0000001817177223 */ /* 0x000fee0000000017 */
.L_x_171:
[----:B------:R-:W-:Y:S05]  /*8c20*/  BSYNC.RECONVERGENT B1 ;  /* 0x0000000000017941 */ /* 0x000fea0003800200 */
.L_x_169:
        /* <DEDUP_REMOVED lines=11> */
.L_x_173:
[----:B------:R-:W1:Y:S02]  /*8ce0*/  MUFU.RCP R24, R50 ;  /* 0x0000003200187308 */ /* 0x000e640000001000 */
[----:B-1----:R-:W-:Y:S04]  /*8cf0*/  FFMA R25, R50, R24, -1 ;  /* 0xbf80000032197423 */ /* 0x002fe80000000018 */
[----:B------:R-:W-:Y:S04]  /*8d00*/  FADD.FTZ R25, -R25, -RZ ;  /* 0x800000ff19197221 */ /* 0x000fe80000010100 */
[----:B------:R-:W-:Y:S07]  /*8d10*/  FFMA R24, R24, R25, R24 ;  /* 0x0000001918187223 */ /* 0x000fee0000000018 */
.L_x_174:
[----:B------:R-:W-:Y:S05]  /*8d20*/  BSYNC.RECONVERGENT B1 ;  /* 0x0000000000017941 */ /* 0x000fea0003800200 */
.L_x_172:
        /* <DEDUP_REMOVED lines=11> */
.L_x_176:
[----:B------:R-:W1:Y:S02]  /*8de0*/  MUFU.RCP R25, R35 ;  /* 0x0000002300197308 */ /* 0x000e640000001000 */
[----:B-1----:R-:W-:Y:S04]  /*8df0*/  FFMA R26, R35, R25, -1 ;  /* 0xbf800000231a7423 */ /* 0x002fe80000000019 */
[----:B------:R-:W-:Y:S04]  /*8e00*/  FADD.FTZ R26, -R26, -RZ ;  /* 0x800000ff1a1a7221 */ /* 0x000fe80000010100 */
[----:B------:R-:W-:Y:S07]  /*8e10*/  FFMA R25, R25, R26, R25 ;  /* 0x0000001a19197223 */ /* 0x000fee0000000019 */
.L_x_177:
[----:B------:R-:W-:Y:S05]  /*8e20*/  BSYNC.RECONVERGENT B1 ;  /* 0x0000000000017941 */ /* 0x000fea0003800200 */
.L_x_175:
        /* <DEDUP_REMOVED lines=11> */
.L_x_179:
[----:B------:R-:W1:Y:S02]  /*8ee0*/  MUFU.RCP R26, R27 ;  /* 0x0000001b001a7308 */ /* 0x000e640000001000 */
[----:B-1----:R-:W-:Y:S04]  /*8ef0*/  FFMA R27, R27, R26, -1 ;  /* 0xbf8000001b1b7423 */ /* 0x002fe8000000001a */
[----:B------:R-:W-:Y:S04]  /*8f00*/  FADD.FTZ R27, -R27, -RZ ;  /* 0x800000ff1b1b7221 */ /* 0x000fe80000010100 */
[----:B------:R-:W-:Y:S07]  /*8f10*/  FFMA R26, R26, R27, R26 ;  /* 0x0000001b1a1a7223 */ /* 0x000fee000000001a */
.L_x_180:
[----:B------:R-:W-:Y:S05]  /*8f20*/  BSYNC.RECONVERGENT B1 ;  /* 0x0000000000017941 */ /* 0x000fea0003800200 */
.L_x_178:
        /* <DEDUP_REMOVED lines=11> */
.L_x_182:
[----:B------:R-:W1:Y:S02]  /*8fe0*/  MUFU.RCP R27, R28 ;  /* 0x0000001c001b7308 */ /* 0x000e640000001000 */
[----:B-1----:R-:W-:Y:S04]  /*8ff0*/  FFMA R28, R28, R27, -1 ;  /* 0xbf8000001c1c7423 */ /* 0x002fe8000000001b */
[----:B------:R-:W-:Y:S04]  /*9000*/  FADD.FTZ R28, -R28, -RZ ;  /* 0x800000ff1c1c7221 */ /* 0x000fe80000010100 */
[----:B------:R-:W-:Y:S07]  /*9010*/  FFMA R27, R27, R28, R27 ;  /* 0x0000001c1b1b7223 */ /* 0x000fee000000001b */
.L_x_183:
[----:B------:R-:W-:Y:S05]  /*9020*/  BSYNC.RECONVERGENT B1 ;  /* 0x0000000000017941 */ /* 0x000fea0003800200 */
.L_x_181:
        /* <DEDUP_REMOVED lines=11> */
.L_x_185:
[----:B------:R-:W1:Y:S02]  /*90e0*/  MUFU.RCP R28, R52 ;  /* 0x00000034001c7308 */ /* 0x000e640000001000 */
[----:B-1----:R-:W-:Y:S04]  /*90f0*/  FFMA R29, R52, R28, -1 ;  /* 0xbf800000341d7423 */ /* 0x002fe8000000001c */
[----:B------:R-:W-:Y:S04]  /*9100*/  FADD.FTZ R29, -R29, -RZ ;  /* 0x800000ff1d1d7221 */ /* 0x000fe80000010100 */
[----:B------:R-:W-:Y:S07]  /*9110*/  FFMA R28, R28, R29, R28 ;  /* 0x0000001d1c1c7223 */ /* 0x000fee000000001c */
.L_x_186:
[----:B------:R-:W-:Y:S05]  /*9120*/  BSYNC.RECONVERGENT B1 ;  /* 0x0000000000017941 */ /* 0x000fea0003800200 */
.L_x_184:
        /* <DEDUP_REMOVED lines=11> */
.L_x_188:
[----:B------:R-:W1:Y:S02]  /*91e0*/  MUFU.RCP R29, R49 ;  /* 0x00000031001d7308 */ /* 0x000e640000001000 */
[----:B-1----:R-:W-:Y:S04]  /*91f0*/  FFMA R30, R49, R29, -1 ;  /* 0xbf800000311e7423 */ /* 0x002fe8000000001d */
[----:B------:R-:W-:Y:S04]  /*9200*/  FADD.FTZ R30, -R30, -RZ ;  /* 0x800000ff1e1e7221 */ /* 0x000fe80000010100 */
[----:B------:R-:W-:Y:S07]  /*9210*/  FFMA R29, R29, R30, R29 ;  /* 0x0000001e1d1d7223 */ /* 0x000fee000000001d */
.L_x_189:
[----:B------:R-:W-:Y:S05]  /*9220*/  BSYNC.RECONVERGENT B1 ;  /* 0x0000000000017941 */ /* 0x000fea0003800200 */
.L_x_187:
        /* <DEDUP_REMOVED lines=11> */
.L_x_191:
[----:B------:R-:W1:Y:S02]  /*92e0*/  MUFU.RCP R30, R31 ;  /* 0x0000001f001e7308 */ /* 0x000e640000001000 */
[----:B-1----:R-:W-:Y:S04]  /*92f0*/  FFMA R31, R31, R30, -1 ;  /* 0xbf8000001f1f7423 */ /* 0x002fe8000000001e */
[----:B------:R-:W-:Y:S04]  /*9300*/  FADD.FTZ R31, -R31, -RZ ;  /* 0x800000ff1f1f7221 */ /* 0x000fe80000010100 */
[----:B------:R-:W-:Y:S07]  /*9310*/  FFMA R30, R30, R31, R30 ;  /* 0x0000001f1e1e7223 */ /* 0x000fee000000001e */
.L_x_192:
[----:B------:R-:W-:Y:S05]  /*9320*/  BSYNC.RECONVERGENT B1 ;  /* 0x0000000000017941 */ /* 0x000fea0003800200 */
.L_x_190:
        /* <DEDUP_REMOVED lines=11> */
.L_x_194:
[----:B------:R-:W1:Y:S02]  /*93e0*/  MUFU.RCP R31, R34 ;  /* 0x00000022001f7308 */ /* 0x000e640000001000 */
[----:B-1----:R-:W-:Y:S04]  /*93f0*/  FFMA R34, R34, R31, -1 ;  /* 0xbf80000022227423 */ /* 0x002fe8000000001f */
[----:B------:R-:W-:Y:S04]  /*9400*/  FADD.FTZ R34, -R34, -RZ ;  /* 0x800000ff22227221 */ /* 0x000fe80000010100 */
[----:B------:R-:W-:Y:S07]  /*9410*/  FFMA R31, R31, R34, R31 ;  /* 0x000000221f1f7223 */ /* 0x000fee000000001f */
.L_x_195:
[----:B------:R-:W-:Y:S05]  /*9420*/  BSYNC.RECONVERGENT B1 ;  /* 0x0000000000017941 */ /* 0x000fea0003800200 */
.L_x_193:
        /* <DEDUP_REMOVED lines=9> */
[----:B------:R-:W-:Y:S05]  /*94c0*/  BRA `(.L_x_198) ;  /* 0x0000000000107947 */ /* 0x000fea0003800000 */
.L_x_197:
[----:B------:R-:W1:Y:S02]  /*94d0*/  MUFU.RCP R32, R33 ;  /* 0x0000002100207308 */ /* 0x000e640000001000 */
[----:B-1----:R-:W-:Y:S04]  /*94e0*/  FFMA R33, R33, R32, -1 ;  /* 0xbf80000021217423 */ /* 0x002fe80000000020 */
[----:B------:R-:W-:Y:S04]  /*94f0*/  FADD.FTZ R33, -R33, -RZ ;  /* 0x800000ff21217221 */ /* 0x000fe80000010100 */
[----:B------:R-:W-:Y:S07]  /*9500*/  FFMA R32, R32, R33, R32 ;  /* 0x0000002120207223 */ /* 0x000fee0000000020 */
.L_x_198:
[----:B------:R-:W-:Y:S05]  /*9510*/  BSYNC.RECONVERGENT B1 ;  /* 0x0000000000017941 */ /* 0x000fea0003800200 */
.L_x_196:
[----:B------:R-:W-:Y:S01]  /*9520*/  F2FP.BF16.F32.PACK_AB R44, R2, R0 ;  /* 0x00000000022c723e */ /* 0x000fe200000010ff */
[----:B------:R-:W-:Y:S01]  /*9530*/  USHF.L.U32 UR8, UR40, 0xd, URZ ;  /* 0x0000000d28087899 */ /* 0x000fe200080006ff */
[----:B------:R-:W-:Y:S01]  /*9540*/  F2FP.BF16.F32.PACK_AB R45, R4, R3 ;  /* 0x00000003042d723e */ /* 0x000fe200000010ff */
[----:B------:R-:W-:Y:S05]  /*9550*/  WARPSYNC.ALL ;  /* 0x0000000000007948 */ /* 0x000fea0003800000 */
[----:B------:R-:W-:Y:S01]  /*9560*/  F2FP.BF16.F32.PACK_AB R46, R6, R5 ;  /* 0x00000005062e723e */ /* 0x000fe200000010ff */
[----:B------:R-:W-:Y:S01]  /*9570*/  VIADD R0, R120, UR8 ;  /* 0x0000000878007c36 */ /* 0x000fe20008000000 */
[----:B------:R-:W-:Y:S01]  /*9580*/  F2FP.BF16.F32.PACK_AB R47, R8, R7 ;  /* 0x00000007082f723e */ /* 0x000fe200000010ff */
[----:B------:R-:W-:Y:S01]  /*9590*/  BSSY.RECONVERGENT B0, `(.L_x_199) ;  /* 0x000002c000007945 */ /* 0x000fe20003800200 */
[----:B------:R-:W-:Y:S01]  /*95a0*/  F2FP.BF16.F32.PACK_AB R4, R10, R9 ;  /* 0x000000090a04723e */ /* 0x000fe200000010ff */
[--C-:B------:R-:W-:Y:S01]  /*95b0*/  IMAD R2, R122, -0x10, R0.reuse ;  /* 0xfffffff07a027824 */ /* 0x100fe200078e0200 */
[----:B------:R-:W-:Y:S01]  /*95c0*/  F2FP.BF16.F32.PACK_AB R5, R12, R11 ;  /* 0x0000000b0c05723e */ /* 0x000fe200000010ff */
[----:B------:R1:W-:Y:S01]  /*95d0*/  STS.128 [R120+UR8], R44 ;  /* 0x0000002c78007988 */ /* 0x0003e20008000c08 */
[----:B------:R-:W-:Y:S01]  /*95e0*/  F2FP.BF16.F32.PACK_AB R6, R14, R13 ;  /* 0x0000000d0e06723e */ /* 0x000fe200000010ff */
[----:B------:R-:W-:Y:S01]  /*95f0*/  IMAD R0, R121, -0x10, R0 ;  /* 0xfffffff079007824 */ /* 0x000fe200078e0200 */
[----:B------:R-:W-:Y:S01]  /*9600*/  F2FP.BF16.F32.PACK_AB R7, R16, R15 ;  /* 0x0000000f1007723e */ /* 0x000fe200000010ff */
[----:B------:R-:W-:Y:S01]  /*9610*/  IMAD R3, R119, 0x10, R2 ;  /* 0x0000001077037824 */ /* 0x000fe200078e0202 */
[----:B------:R-:W-:Y:S02]  /*9620*/  F2FP.BF16.F32.PACK_AB R8, R18, R17 ;  /* 0x000000111208723e */ /* 0x000fe400000010ff */
[----:B------:R-:W-:Y:S01]  /*9630*/  F2FP.BF16.F32.PACK_AB R9, R20, R19 ;  /* 0x000000131409723e */ /* 0x000fe200000010ff */
[----:B------:R1:W-:Y:S01]  /*9640*/  STS.128 [R2+0x10], R4 ;  /* 0x0000100402007388 */ /* 0x0003e20000000c00 */
[----:B------:R-:W-:Y:S02]  /*9650*/  F2FP.BF16.F32.PACK_AB R10, R22, R21 ;  /* 0x00000015160a723e */ /* 0x000fe400000010ff */
[----:B------:R-:W-:Y:S02]  /*9660*/  F2FP.BF16.F32.PACK_AB R11, R24, R23 ;  /* 0x00000017180b723e */ /* 0x000fe400000010ff */
[----:B------:R-:W-:Y:S02]  /*9670*/  F2FP.BF16.F32.PACK_AB R12, R26, R25 ;  /* 0x000000191a0c723e */ /* 0x000fe400000010ff */
[----:B------:R-:W-:Y:S01]  /*9680*/  F2FP.BF16.F32.PACK_AB R13, R28, R27 ;  /* 0x0000001b1c0d723e */ /* 0x000fe200000010ff */
[----:B------:R1:W-:Y:S01]  /*9690*/  STS.128 [R0+0x20], R8 ;  /* 0x0000200800007388 */ /* 0x0003e20000000c00 */
[----:B------:R-:W-:Y:S02]  /*96a0*/  F2FP.BF16.F32.PACK_AB R14, R30, R29 ;  /* 0x0000001d1e0e723e */ /* 0x000fe400000010ff */
[----:B------:R-:W-:Y:S02]  /*96b0*/  F2FP.BF16.F32.PACK_AB R15, R32, R31 ;  /* 0x0000001f200f723e */ /* 0x000fe400000010ff */
[----:B------:R-:W-:Y:S03]  /*96c0*/  ISETP.NE.AND P0, PT, R123, RZ, PT ;  /* 0x000000ff7b00720c */ /* 0x000fe60003f05270 */
[----:B------:R1:W-:Y:S01]  /*96d0*/  STS.128 [R3+0x10], R12 ;  /* 0x0000100c03007388 */ /* 0x0003e20000000c00 */
[----:B------:R-:W-:Y:S01]  /*96e0*/  @!PT LDS RZ, [RZ] ;  /* 0x00000000fffff984 */ /* 0x000fe20000000800 */
[----:B------:R-:W-:Y:S01]  /*96f0*/  @!PT LDS RZ, [RZ] ;  /* 0x00000000fffff984 */ /* 0x000fe20000000800 */
[----:B------:R-:W-:Y:S01]  /*9700*/  @!PT LDS RZ, [RZ] ;  /* 0x00000000fffff984 */ /* 0x000fe20000000800 */
[----:B------:R-:W-:Y:S01]  /*9710*/  @!PT LDS RZ, [RZ] ;  /* 0x00000000fffff984 */ /* 0x000fe20000000800 */
[----:B------:R2:W-:Y:S06]  /*9720*/  MEMBAR.ALL.CTA ;  /* 0x0000000000007992 */ /* 0x0005ec0000008000 */
[----:B--2---:R-:W2:Y:S02]  /*9730*/  FENCE.VIEW.ASYNC.S ;  /* 0x00000000000073c6 */ /* 0x004ea40000000000 */
[----:B--2---:R-:W-:Y:S06]  /*9740*/  BAR.SYNC.DEFER_BLOCKING 0x1, 0x80 ;  /* 0x0042000000007b1d */ /* 0x004fec0000010000 */
[----:B------:R-:W-:Y:S05]  /*9750*/  @P0 BRA `(.L_x_200) ;  /* 0x00000000003c0947 */ /* 0x000fea0003800000 */
[----:B------:R-:W-:Y:S01]  /*9760*/  UIADD3 UR10, UP0, UPT, UR44, 0x680, URZ ;  /* 0x000006802c0a7890 */ /* 0x000fe2000ff1e0ff */
[----:B------:R-:W-:Y:S01]  /*9770*/  R2UR UR4, R101 ;  /* 0x00000000650472ca */ /* 0x000fe200000e0000 */
[----:B------:R-:W-:Y:S01]  /*9780*/  IMAD.IADD R38, R105, 0x1, R38 ;  /* 0x0000000169267824 */ /* 0x000fe200078e0226 */
[----:B------:R-:W-:Y:S01]  /*9790*/  R2UR UR6, R104 ;  /* 0x00000000680672ca */ /* 0x000fe200000e0000 */
[----:B------:R-:W-:Y:S01]  /*97a0*/  UIADD3.X UR11, UPT, UPT, URZ, UR45, URZ, UP0, !UPT ;  /* 0x0000002dff0b7290 */ /* 0x000fe200087fe4ff */
[----:B------:R-:W-:Y:S09]  /*97b0*/  PLOP3.LUT P0, PT, PT, PT, PT, 0x80, 0x8 ;  /* 0x000000000008781c */ /* 0x000ff20003f0f070 */
[----:B------:R-:W-:Y:S11]  /*97c0*/  UIADD3 UR4, UPT, UPT, UR4, 0x200, UR8 ;  /* 0x0000020004047890 */ /* 0x000ff6000fffe008 */
[----:B------:R-:W-:Y:S01]  /*97d0*/  @!UPT UIADD3 URZ, UPT, UPT, URZ, URZ, URZ ;  /* 0x000000fffffff290 */ /* 0x000fe2000fffe0ff */
.L_x_201:
[----:B------:R-:W-:Y:S02]  /*97e0*/  PLOP3.LUT P1, PT, P1, P0, PT, 0xf2, 0x2f ;  /* 0x00000000002f781c */ /* 0x000fe40000f21e72 */
[----:B------:R-:W-:Y:S01]  /*97f0*/  @P0 R2UR P1, UR5, R38 ;  /* 0x00000000260502ca */ /* 0x000fe20000020000 */
[----:B------:R-:W-:Y:S07]  /*9800*/  UMOV UR7, UR36 ;  /* 0x0000002400077c82 */ /* 0x000fee0008000000 */
[----:B------:R-:W-:Y:S05]  /*9810*/  @P0 PLOP3.LUT P0, PT, P1, PT, PT, 0x80, 0x8 ;  /* 0x000000000008081c */ /* 0x000fea0000f0f070 */
[----:B------:R2:W-:Y:S08]  /*9820*/  UTMASTG.3D [UR4], [UR10] ;  /* 0x000000040a0073b5 */ /* 0x0005f00008010000 */
[----:B--2---:R-:W-:Y:S05]  /*9830*/  @P0 BRA.U.ANY `(.L_x_201) ;  /* 0xfffffffd00e80947 */ /* 0x004fea000393ffff */
[----:B------:R0:W-:Y:S02]  /*9840*/  UTMACMDFLUSH ;  /* 0x00000000000079b7 */ /* 0x0001e40000000000 */
.L_x_200:
[----:B------:R-:W-:Y:S05]  /*9850*/  BSYNC.RECONVERGENT B0 ;  /* 0x0000000000007941 */ /* 0x000fea0003800200 */
.L_x_199:
[----:B------:R-:W-:Y:S01]  /*9860*/  UIADD3 UR40, UPT, UPT, UR40, 0x1, URZ ;  /* 0x0000000128287890 */ /* 0x000fe2000fffe0ff */
[----:B------:R-:W-:Y:S01]  /*9870*/  ISETP.NE.AND P0, PT, R123, RZ, PT ;  /* 0x000000ff7b00720c */ /* 0x000fe20003f05270 */
[----:B------:R-:W-:Y:S02]  /*9880*/  BSSY.RECONVERGENT B0, `(.L_x_202) ;  /* 0x0000007000007945 */ /* 0x000fe40003800200 */
[----:B------:R-:W-:Y:S04]  /*9890*/  UISETP.NE.AND UP0, UPT, UR40, 0x3, UPT ;  /* 0x000000032800788c */ /* 0x000fe8000bf05270 */
[----:B------:R-:W-:Y:S02]  /*98a0*/  USEL UR4, URZ, 0x1, UP0 ;  /* 0x00000001ff047887 */ /* 0x000fe40008000000 */
[----:B------:R-:W-:Y:S02]  /*98b0*/  USEL UR40, UR40, URZ, UP0 ;  /* 0x000000ff28287287 */ /* 0x000fe40008000000 */
[----:B------:R-:W-:Y:S02]  /*98c0*/  ULOP3.LUT UR41, UR41, UR4, URZ, 0x3c, !UPT ;  /* 0x0000000429297292 */ /* 0x000fe4000f8e3cff */
[----:B------:R-:W-:Y:S10]  /*98d0*/  @P0 BRA `(.L_x_203) ;  /* 0x0000000000040947 */ /* 0x000ff40003800000 */
[----:B------:R-:W-:Y:S04]  /*98e0*/  DEPBAR.LE SB0, 0x1 ;  /* 0x000080400000791a */ /* 0x000fe80000000000 */
.L_x_203:
[----:B------:R-:W-:Y:S05]  /*98f0*/  BSYNC.RECONVERGENT B0 ;  /* 0x0000000000007941 */ /* 0x000fea0003800200 */
.L_x_202:
[----:B------:R-:W-:Y:S01]  /*9900*/  BAR.SYNC.DEFER_BLOCKING 0x1, 0x80 ;  /* 0x0042000000007b1d */ /* 0x000fe20000010000 */
[----:B------:R-:W-:Y:S01]  /*9910*/  ISETP.NE.AND P3, PT, R130, RZ, PT ;  /* 0x000000ff8200720c */ /* 0x000fe20003f65270 */
[----:B------:R-:W-:Y:S05]  /*9920*/  VIADD R110, R110, 0x1 ;  /* 0x000000016e6e7836 */ /* 0x000fea0000000000 */
[----:B------:R-:W-:Y:S01]  /*9930*/  ISETP.GE.U32.AND P0, PT, R110, 0x2, PT ;  /* 0x000000026e00780c */ /* 0x000fe20003f06070 */
[----:B------:R-:W-:Y:S11]  /*9940*/  BSSY.RECONVERGENT B0, `(.L_x_204) ;  /* 0x000000a000007945 */ /* 0x000ff60003800200 */
[----:B------:R-:W-:Y:S01]  /*9950*/  @!UPT UIADD3 URZ, UPT, UPT, URZ, URZ, URZ ;  /* 0x000000fffffff290 */ /* 0x000fe2000fffe0ff */
[----:B------:R-:W-:Y:S05]  /*9960*/  @!P0 BRA `(.L_x_205) ;  /* 0x00000000001c8947 */ /* 0x000fea0003800000 */
[C---:B-1----:R-:W-:Y:S02]  /*9970*/  @!P3 IMAD R0, R116.reuse, 0x8, R101 ;  /* 0x000000087400b824 */ /* 0x042fe400078e0265 */
[----:B------:R-:W-:Y:S02]  /*9980*/  VIADD R116, R116, 0x1 ;  /* 0x0000000174747836 */ /* 0x000fe40000000000 */
[----:B------:R-:W-:Y:S03]  /*9990*/  @!P3 VIADD R0, R0, 0x98 ;  /* 0x000000980000b836 */ /* 0x000fe60000000000 */
[----:B------:R-:W-:Y:S02]  /*99a0*/  ISETP.NE.AND P0, PT, R116, 0x3, PT ;  /* 0x000000037400780c */ /* 0x000fe40003f05270 */
[----:B------:R-:W-:Y:S02]  /*99b0*/  @!P3 PRMT R0, R102, 0x654, R0 ;  /* 0x000006546600b816 */ /* 0x000fe40000000000 */
[----:B------:R-:W-:Y:S02]  /*99c0*/  SEL R116, R116, RZ, P0 ;  /* 0x000000ff74747207 */ /* 0x000fe40000000000 */
[----:B------:R2:W-:Y:S07]  /*99d0*/  @!P3 SYNCS.ARRIVE.TRANS64.RED.A1T0 RZ, [R0+URZ], RZ ;  /* 0x000000ff00ffb9a7 */ /* 0x0005ee00081004ff */
.L_x_205:
[----:B------:R-:W-:Y:S05]  /*99e0*/  BSYNC.RECONVERGENT B0 ;  /* 0x0000000000007941 */ /* 0x000fea0003800200 */
.L_x_204:
[----:B------:R-:W-:Y:S01]  /*99f0*/  ISETP.NE.AND P0, PT, R128, RZ, PT ;  /* 0x000000ff8000720c */ /* 0x000fe20003f05270 */
[----:B------:R-:W-:Y:S01]  /*9a00*/  IMAD.MOV.U32 R38, RZ, RZ, 0x20 ;  /* 0x00000020ff267424 */ /* 0x000fe200078e00ff */
[----:B------:R-:W-:Y:S02]  /*9a10*/  ISETP.NE.AND P2, PT, R127, RZ, PT ;  /* 0x000000ff7f00720c */ /* 0x000fe40003f45270 */
[----:B------:R-:W-:Y:S02]  /*9a20*/  PLOP3.LUT P1, PT, P3, P0, PT, 0xf8, 0x8f ;  /* 0x00000000008f781c */ /* 0x000fe40001f21f70 */
[----:B------:R-:W-:Y:S11]  /*9a30*/  SEL R111, R111, 0x1, P3 ;  /* 0x000000016f6f7807 */ /* 0x000ff60001800000 */
[----:B------:R-:W3:Y:S01]  /*9a40*/  @!P1 S2R R102, SR_CgaCtaId ;  /* 0x0000000000669919 */ /* 0x000ee20000008800 */
[----:B-12---:R-:W-:Y:S04]  /*9a50*/  @!P1 MOV R0, 0x400 ;  /* 0x0000040000009802 */ /* 0x006fe80000000f00 */
[----:B---3--:R-:W-:Y:S02]  /*9a60*/  @!P1 LEA R101, R102, R0, 0x18 ;  /* 0x0000000066659211 */ /* 0x008fe400078ec0ff */
[----:B------:R-:W-:Y:S03]  /*9a70*/  @!P1 SHF.L.U32 R0, R112, 0x1f, RZ ;  /* 0x0000001f70009819 */ /* 0x000fe600000006ff */
[----:B------:R-:W-:Y:S04]  /*9a80*/  @!P1 IMAD R2, R109, 0x8, R101 ;  /* 0x000000086d029824 */ /* 0x000fe800078e0265 */
[----:B------:R-:W1:Y:S02]  /*9a90*/  @!P1 SYNCS.PHASECHK.TRANS64.TRYWAIT P0, [R2+URZ+0x80], R0 ;  /* 0x00008000020095a7 */ /* 0x000e6400080011ff */
[----:B-1----:R-:W-:Y:S02]  /*9aa0*/  @!P1 SEL R111, RZ, 0x1, !P0 ;  /* 0x00000001ff6f9807 */ /* 0x002fe40004000000 */
[----:B------:R-:W-:Y:S02]  /*9ab0*/  PLOP3.LUT P1, PT, PT, PT, PT, 0x80, 0x8 ;  /* 0x000000000008781c */ /* 0x000fe40003f2f070 */
[----:B------:R-:W-:Y:S02]  /*9ac0*/  PLOP3.LUT P0, PT, PT, PT, PT, 0x8, 0x80 ;  /* 0x000000000080781c */ /* 0x000fe40003f0e170 */
[----:B------:R-:W-:Y:S01]  /*9ad0*/  P2R R128, PR, RZ, 0x2 ;  /* 0x00000002ff807803 */ /* 0x000fe20000000000 */
[----:B------:R-:W-:Y:S10]  /*9ae0*/  @P2 BRA `(.L_x_206) ;  /* 0xffffffbc00c82947 */ /* 0x000ff4000383ffff */
[----:B------:R-:W-:Y:S01]  /*9af0*/  ISETP.NE.AND P2, PT, R126, RZ, PT ;  /* 0x000000ff7e00720c */ /* 0x000fe20003f45270 */
[----:B------:R-:W-:Y:S01]  /*9b00*/  UIADD3 UR37, UPT, UPT, UR37, 0x2, URZ ;  /* 0x0000000225257890 */ /* 0x000fe2000fffe0ff */
[----:B------:R-:W-:Y:S01]  /*9b10*/  ISETP.NE.AND P0, PT, R106, 0x2, PT ;  /* 0x000000026a00780c */ /* 0x000fe20003f05270 */
[----:B------:R-:W-:Y:S02]  /*9b20*/  IMAD.IADD R23, R113, 0x1, R82 ;  /* 0x0000000171177824 */ /* 0x000fe400078e0252 */
[----:B------:R-:W-:Y:S01]  /*9b30*/  IMAD.IADD R22, R114, 0x1, R83 ;  /* 0x0000000172167824 */ /* 0x000fe200078e0253 */
[----:B------:R-:W-:Y:S02]  /*9b40*/  SEL R0, RZ, 0x1, P0 ;  /* 0x00000001ff007807 */ /* 0x000fe40000000000 */
[----:B------:R-:W-:Y:S02]  /*9b50*/  SEL R106, R106, RZ, P0 ;  /* 0x000000ff6a6a7207 */ /* 0x000fe40000000000 */
[----:B------:R-:W-:-:S03]  /*9b60*/  LOP3.LUT R117, R117, R0, RZ, 0x3c, !PT ;  /* 0x0000000075757212 */ /* 0x000fc600078e3cff */
[----:B------:R-:W-:Y:S01]  /*9b70*/  @P2 R2UR UR36, R115 ;  /* 0x00000000732422ca */ /* 0x000fe200000e0000 */
[----:B------:R-:W-:-:S14]  /*9b80*/  @P2 BRA `(.L_x_207) ;  /* 0xffffffb000402947 */ /* 0x000fdc000383ffff */
[----:B------:R-:W-:-:S09]  /*9b90*/  UISETP.NE.AND UP0, UPT, UR43, URZ, UPT ;  /* 0x000000ff2b00728c */ /* 0x000fd2000bf05270 */
[----:B------:R-:W-:Y:S05]  /*9ba0*/  BRA.U !UP0, `(.L_x_208) ;  /* 0x0000000108487547 */ /* 0x000fea000b800000 */
[----:B------:R-:W1:Y:S02]  /*9bb0*/  LDCU.64 UR4, c[0x0][0x890] ;  /* 0x00011200ff0477ac */ /* 0x000e640008000a00 */
[----:B-1----:R-:W-:-:S04]  /*9bc0*/  UISETP.NE.U32.AND UP0, UPT, UR4, URZ, UPT ;  /* 0x000000ff0400728c */ /* 0x002fc8000bf05070 */
[----:B------:R-:W-:-:S09]  /*9bd0*/  UISETP.NE.AND.EX UP0, UPT, UR5, URZ, UPT, UP0 ;  /* 0x000000ff0500728c */ /* 0x000fd2000bf05300 */
[----:B------:R-:W-:Y:S05]  /*9be0*/  BRA.U UP0, `(.L_x_209) ;  /* 0x00000001000c7547 */ /* 0x000fea000b800000 */
[----:B------:R-:W-:-:S13]  /*9bf0*/  FSETP.NEU.AND P0, PT, R62, RZ, PT ;  /* 0x000000ff3e00720b */ /* 0x000fda0003f0d000 */
[----:B------:R-:W-:Y:S05]  /*9c00*/  @!P0 EXIT ;  /* 0x000000000000894d */ /* 0x000fea0003800000 */
[----:B------:R-:W-:Y:S05]  /*9c10*/  BRA `(.L_x_208) ;  /* 0x00000000002c7947 */ /* 0x000fea0003800000 */
.L_x_209:
[----:B------:R-:W-:Y:S01]  /*9c20*/  ISETP.NE.AND P0, PT, R103, RZ, PT ;  /* 0x000000ff6700720c */ /* 0x000fe20003f05270 */
[----:B------:R-:W-:-:S12]  /*9c30*/  BSSY.RECONVERGENT B0, `(.L_x_208) ;  /* 0x0000009000007945 */ /* 0x000fd80003800200 */
[----:B------:R-:W-:Y:S05]  /*9c40*/  @P0 BRA `(.L_x_210) ;  /* 0x0000000000140947 */ /* 0x000fea0003800000 */
[----:B------:R-:W1:Y:S02]  /*9c50*/  LDCU.64 UR4, c[0x0][0x888] ;  /* 0x00011100ff0477ac */ /* 0x000e640008000a00 */
[----:B-1----:R-:W-:-:S04]  /*9c60*/  ISETP.NE.U32.AND P0, PT, RZ, UR4, PT ;  /* 0x00000004ff007c0c */ /* 0x002fc8000bf05070 */
[----:B------:R-:W-:-:S13]  /*9c70*/  ISETP.NE.AND.EX P0, PT, RZ, UR5, PT, P0 ;  /* 0x00000005ff007c0c */ /* 0x000fda000bf05300 */
[----:B------:R-:W-:Y:S05]  /*9c80*/  @!P0 EXIT ;  /* 0x000000000000894d */ /* 0x000fea0003800000 */
[----:B------:R-:W-:Y:S05]  /*9c90*/  BRA `(.L_x_211) ;  /* 0x0000000000087947 */ /* 0x000fea0003800000 */
.L_x_210:
[----:B------:R-:W-:-:S13]  /*9ca0*/  FSETP.NEU.AND P0, PT, R62, RZ, PT ;  /* 0x000000ff3e00720b */ /* 0x000fda0003f0d000 */
[----:B------:R-:W-:Y:S05]  /*9cb0*/  @!P0 EXIT ;  /* 0x000000000000894d */ /* 0x000fea0003800000 */
.L_x_211:
[----:B------:R-:W-:Y:S05]  /*9cc0*/  BSYNC.RECONVERGENT B0 ;  /* 0x0000000000007941 */ /* 0x000fea0003800200 */
.L_x_208:
[----:B------:R-:W-:Y:S01]  /*9cd0*/  IMAD R0, R116, 0x8, R101 ;  /* 0x0000000874007824 */ /* 0x000fe200078e0265 */
[----:B------:R-:W-:-:S04]  /*9ce0*/  DEPBAR.LE SB0, 0x0 ;  /* 0x000080000000791a */ /* 0x000fc80000000000 */
[----:B------:R-:W-:-:S04]  /*9cf0*/  IADD3 R0, PT, PT, R0, 0x98, RZ ;  /* 0x0000009800007810 */ /* 0x000fc80007ffe0ff */
[----:B------:R-:W-:-:S04]  /*9d00*/  PRMT R0, R102, 0x654, R0 ;  /* 0x0000065466007816 */ /* 0x000fc80000000000 */
[----:B------:R-:W-:Y:S01]  /*9d10*/  SYNCS.ARRIVE.TRANS64.RED.A1T0 RZ, [R0+URZ], RZ ;  /* 0x000000ff00ff79a7 */ /* 0x000fe200081004ff */
[----:B------:R-:W-:Y:S05]  /*9d20*/  EXIT ;  /* 0x000000000000794d */ /* 0x000fea0003800000 */
.L_x_19:
[----:B----4-:R4:W1:Y:S02]  /*9d30*/  SYNCS.PHASECHK.TRANS64.TRYWAIT P0, [R2+URZ+0x130], R3 ;  /* 0x00013003020075a7 */ /* 0x01086400080011ff */
[----:B-1----:R-:W-:Y:S05]  /*9d40*/  @!P0 NANOSLEEP.SYNCS 0x989680 ;  /* 0x009896800000895d */ /* 0x002fea0003900000 */
[----:B------:R-:W1:Y:S02]  /*9d50*/  @!P0 SYNCS.PHASECHK.TRANS64 P0, [R2+URZ+0x130], R3 ;  /* 0x00013003020085a7 */ /* 0x000e6400080010ff */
[----:B-1----:R-:W-:Y:S05]  /*9d60*/  @!P0 BRA `(.L_x_19) ;  /* 0xfffffffc00f08947 */ /* 0x002fea000383ffff */
[----:B------:R-:W-:Y:S05]  /*9d70*/  BRA `(.L_x_212) ;  /* 0xffffff78001c7947 */ /* 0x000fea000383ffff */
.L_x_22:
[----:B-1----:R-:W-:-:S07]  /*9d80*/  MOV R2, UR33 ;  /* 0x0000002100027c02 */ /* 0x002fce0008000f00 */
.L_x_213:
[----:B-1----:R1:W4:Y:S02]  /*9d90*/  SYNCS.PHASECHK.TRANS64.TRYWAIT P0, [R2+URZ+0x40], R4 ;  /* 0x00004004020075a7 */ /* 0x00232400080011ff */
[----:B----4-:R-:W-:Y:S05]  /*9da0*/  @!P0 NANOSLEEP.SYNCS 0x989680 ;  /* 0x009896800000895d */ /* 0x010fea0003900000 */
[----:B------:R-:W4:Y:S02]  /*9db0*/  @!P0 SYNCS.PHASECHK.TRANS64 P0, [R2+URZ+0x40], R4 ;  /* 0x00004004020085a7 */ /* 0x000f2400080010ff */
[----:B----4-:R-:W-:Y:S05]  /*9dc0*/  @!P0 BRA `(.L_x_213) ;  /* 0xfffffffc00f08947 */ /* 0x010fea000383ffff */
[----:B------:R-:W-:Y:S05]  /*9dd0*/  BRA `(.L_x_21) ;  /* 0xffffff78006c7947 */ /* 0x000fea000383ffff */
.L_x_28:
[----:B-1----:R-:W-:-:S07]  /*9de0*/  MOV R2, UR17 ;  /* 0x0000001100027c02 */ /* 0x002fce0008000f00 */
.L_x_214:
[----:B-1----:R1:W4:Y:S02]  /*9df0*/  SYNCS.PHASECHK.TRANS64.TRYWAIT P0, [R2+URZ+0x40], R4 ;  /* 0x00004004020075a7 */ /* 0x00232400080011ff */
[----:B----4-:R-:W-:Y:S05]  /*9e00*/  @!P0 NANOSLEEP.SYNCS 0x989680 ;  /* 0x009896800000895d */ /* 0x010fea0003900000 */
[----:B------:R-:W4:Y:S02]  /*9e10*/  @!P0 SYNCS.PHASECHK.TRANS64 P0, [R2+URZ+0x40], R4 ;  /* 0x00004004020085a7 */ /* 0x000f2400080010ff */
[----:B----4-:R-:W-:Y:S05]  /*9e20*/  @!P0 BRA `(.L_x_214) ;  /* 0xfffffffc00f08947 */ /* 0x010fea000383ffff */
[----:B------:R-:W-:Y:S05]  /*9e30*/  BRA `(.L_x_27) ;  /* 0xffffff7c00187947 */ /* 0x000fea000383ffff */
.L_x_32:
[----:B-1----:R1:W4:Y:S02]  /*9e40*/  SYNCS.PHASECHK.TRANS64.TRYWAIT P0, [R2+URZ+0xc0], R3 ;  /* 0x0000c003020075a7 */ /* 0x00232400080011ff */
[----:B----4-:R-:W-:Y:S05]  /*9e50*/  @!P0 NANOSLEEP.SYNCS 0x989680 ;  /* 0x009896800000895d */ /* 0x010fea0003900000 */
[----:B------:R-:W4:Y:S02]  /*9e60*/  @!P0 SYNCS.PHASECHK.TRANS64 P0, [R2+URZ+0xc0], R3 ;  /* 0x0000c003020085a7 */ /* 0x000f2400080010ff */
[----:B----4-:R-:W-:Y:S05]  /*9e70*/  @!P0 BRA `(.L_x_32) ;  /* 0xfffffffc00f08947 */ /* 0x010fea000383ffff */
[----:B------:R-:W-:Y:S05]  /*9e80*/  BRA `(.L_x_215) ;  /* 0xffffff7c00a87947 */ /* 0x000fea000383ffff */
.L_x_36:
[----:B--2---:R-:W-:-:S07]  /*9e90*/  MOV R0, UR4 ;  /* 0x0000000400007c02 */ /* 0x004fce0008000f00 */
.L_x_216:
[----:B-1----:R1:W2:Y:S02]  /*9ea0*/  SYNCS.PHASECHK.TRANS64.TRYWAIT P0, [R0+URZ], R2 ;  /* 0x00000002000075a7 */ /* 0x0022a400080011ff */
[----:B--2---:R-:W-:Y:S05]  /*9eb0*/  @!P0 NANOSLEEP.SYNCS 0x989680 ;  /* 0x009896800000895d */ /* 0x004fea0003900000 */
[----:B------:R-:W2:Y:S02]  /*9ec0*/  @!P0 SYNCS.PHASECHK.TRANS64 P0, [R0+URZ], R2 ;  /* 0x00000002000085a7 */ /* 0x000ea400080010ff */
[----:B--2---:R-:W-:Y:S05]  /*9ed0*/  @!P0 BRA `(.L_x_216) ;  /* 0xfffffffc00f08947 */ /* 0x004fea000383ffff */
[----:B------:R-:W-:Y:S05]  /*9ee0*/  BRA `(.L_x_217) ;  /* 0xffffff8400187947 */ /* 0x000fea000383ffff */
.L_x_37:
[----:B--2---:R-:W-:-:S07]  /*9ef0*/  MOV R0, UR4 ;  /* 0x0000000400007c02 */ /* 0x004fce0008000f00 */
.L_x_218:
[----:B-1----:R1:W2:Y:S02]  /*9f00*/  SYNCS.PHASECHK.TRANS64.TRYWAIT P0, [R0+URZ], R3 ;  /* 0x00000003000075a7 */ /* 0x0022a400080011ff */
[----:B--2---:R-:W-:Y:S05]  /*9f10*/  @!P0 NANOSLEEP.SYNCS 0x989680 ;  /* 0x009896800000895d */ /* 0x004fea0003900000 */
[----:B------:R-:W2:Y:S02]  /*9f20*/  @!P0 SYNCS.PHASECHK.TRANS64 P0, [R0+URZ], R3 ;  /* 0x00000003000085a7 */ /* 0x000ea400080010ff */
[----:B--2---:R-:W-:Y:S05]  /*9f30*/  @!P0 BRA `(.L_x_218) ;  /* 0xfffffffc00f08947 */ /* 0x004fea000383ffff */
[----:B------:R-:W-:Y:S05]  /*9f40*/  BRA `(.L_x_219) ;  /* 0xffffff8400247947 */ /* 0x000fea000383ffff */
.L_x_38:
[----:B--2---:R-:W-:-:S07]  /*9f50*/  MOV R0, UR4 ;  /* 0x0000000400007c02 */ /* 0x004fce0008000f00 */
.L_x_220:
[----:B-1----:R1:W2:Y:S02]  /*9f60*/  SYNCS.PHASECHK.TRANS64.TRYWAIT P0, [R0+URZ], R3 ;  /* 0x00000003000075a7 */ /* 0x0022a400080011ff */
[----:B--2---:R-:W-:Y:S05]  /*9f70*/  @!P0 NANOSLEEP.SYNCS 0x989680 ;  /* 0x009896800000895d */ /* 0x004fea0003900000 */
[----:B------:R-:W2:Y:S02]  /*9f80*/  @!P0 SYNCS.PHASECHK.TRANS64 P0, [R0+URZ], R3 ;  /* 0x00000003000085a7 */ /* 0x000ea400080010ff */
[----:B--2---:R-:W-:Y:S05]  /*9f90*/  @!P0 BRA `(.L_x_220) ;  /* 0xfffffffc00f08947 */ /* 0x004fea000383ffff */
[----:B------:R-:W-:Y:S05]  /*9fa0*/  BRA `(.L_x_221) ;  /* 0xffffff8400307947 */ /* 0x000fea000383ffff */
.L_x_39:
[----:B--2---:R-:W-:-:S07]  /*9fb0*/  MOV R0, UR4 ;  /* 0x0000000400007c02 */ /* 0x004fce0008000f00 */
.L_x_222:
[----:B-1----:R1:W2:Y:S02]  /*9fc0*/  SYNCS.PHASECHK.TRANS64.TRYWAIT P0, [R0+URZ], R3 ;  /* 0x00000003000075a7 */ /* 0x0022a400080011ff */
[----:B--2---:R-:W-:Y:S05]  /*9fd0*/  @!P0 NANOSLEEP.SYNCS 0x989680 ;  /* 0x009896800000895d */ /* 0x004fea0003900000 */
[----:B------:R-:W2:Y:S02]  /*9fe0*/  @!P0 SYNCS.PHASECHK.TRANS64 P0, [R0+URZ], R3 ;  /* 0x00000003000085a7 */ /* 0x000ea400080010ff */
[----:B--2---:R-:W-:Y:S05]  /*9ff0*/  @!P0 BRA `(.L_x_222) ;  /* 0xfffffffc00f08947 */ /* 0x004fea000383ffff */
[----:B------:R-:W-:Y:S05]  /*a000*/  BRA `(.L_x_223) ;  /* 0xffffff84003c7947 */ /* 0x000fea000383ffff */
.L_x_40:
[----:B--2---:R-:W-:-:S07]  /*a010*/  MOV R0, UR4 ;  /* 0x0000000400007c02 */ /* 0x004fce0008000f00 */
.L_x_224:
[----:B-1----:R1:W2:Y:S02]  /*a020*/  SYNCS.PHASECHK.TRANS64.TRYWAIT P0, [R0+URZ], R3 ;  /* 0x00000003000075a7 */ /* 0x0022a400080011ff */
[----:B--2---:R-:W-:Y:S05]  /*a030*/  @!P0 NANOSLEEP.SYNCS 0x989680 ;  /* 0x009896800000895d */ /* 0x004fea0003900000 */
[----:B------:R-:W2:Y:S02]  /*a040*/  @!P0 SYNCS.PHASECHK.TRANS64 P0, [R0+URZ], R3 ;  /* 0x00000003000085a7 */ /* 0x000ea400080010ff */
[----:B--2---:R-:W-:Y:S05]  /*a050*/  @!P0 BRA `(.L_x_224) ;  /* 0xfffffffc00f08947 */ /* 0x004fea000383ffff */
[----:B------:R-:W-:Y:S05]  /*a060*/  BRA `(.L_x_225) ;  /* 0xffffff8400487947 */ /* 0x000fea000383ffff */
.L_x_41:
[----:B--2---:R-:W-:-:S07]  /*a070*/  MOV R0, UR4 ;  /* 0x0000000400007c02 */ /* 0x004fce0008000f00 */
.L_x_226:
[----:B-1----:R1:W2:Y:S02]  /*a080*/  SYNCS.PHASECHK.TRANS64.TRYWAIT P0, [R0+URZ], R3 ;  /* 0x00000003000075a7 */ /* 0x0022a400080011ff */
[----:B--2---:R-:W-:Y:S05]  /*a090*/  @!P0 NANOSLEEP.SYNCS 0x989680 ;  /* 0x009896800000895d */ /* 0x004fea0003900000 */
[----:B------:R-:W2:Y:S02]  /*a0a0*/  @!P0 SYNCS.PHASECHK.TRANS64 P0, [R0+URZ], R3 ;  /* 0x00000003000085a7 */ /* 0x000ea400080010ff */
[----:B--2---:R-:W-:Y:S05]  /*a0b0*/  @!P0 BRA `(.L_x_226) ;  /* 0xfffffffc00f08947 */ /* 0x004fea000383ffff */
[----:B------:R-:W-:Y:S05]  /*a0c0*/  BRA `(.L_x_227) ;  /* 0xffffff8400547947 */ /* 0x000fea000383ffff */
.L_x_42:
[----:B--2---:R-:W-:-:S07]  /*a0d0*/  MOV R0, UR4 ;  /* 0x0000000400007c02 */ /* 0x004fce0008000f00 */
.L_x_228:
[----:B-1----:R1:W2:Y:S02]  /*a0e0*/  SYNCS.PHASECHK.TRANS64.TRYWAIT P0, [R0+URZ], R3 ;  /* 0x00000003000075a7 */ /* 0x0022a400080011ff */
[----:B--2---:R-:W-:Y:S05]  /*a0f0*/  @!P0 NANOSLEEP.SYNCS 0x989680 ;  /* 0x009896800000895d */ /* 0x004fea0003900000 */
[----:B------:R-:W2:Y:S02]  /*a100*/  @!P0 SYNCS.PHASECHK.TRANS64 P0, [R0+URZ], R3 ;  /* 0x00000003000085a7 */ /* 0x000ea400080010ff */
[----:B--2---:R-:W-:Y:S05]  /*a110*/  @!P0 BRA `(.L_x_228) ;  /* 0xfffffffc00f08947 */ /* 0x004fea000383ffff */
[----:B------:R-:W-:Y:S05]  /*a120*/  BRA `(.L_x_229) ;  /* 0xffffff8400607947 */ /* 0x000fea000383ffff */
.L_x_45:
[----:B-1----:R1:W2:Y:S02]  /*a130*/  SYNCS.PHASECHK.TRANS64.TRYWAIT P0, [R0+URZ+0x120], R4 ;  /* 0x00012004000075a7 */ /* 0x0022a400080011ff */
[----:B--2---:R-:W-:Y:S05]  /*a140*/  @!P0 NANOSLEEP.SYNCS 0x989680 ;  /* 0x009896800000895d */ /* 0x004fea0003900000 */
[----:B------:R-:W2:Y:S02]  /*a150*/  @!P0 SYNCS.PHASECHK.TRANS64 P0, [R0+URZ+0x120], R4 ;  /* 0x00012004000085a7 */ /* 0x000ea400080010ff */
[----:B--2---:R-:W-:Y:S05]  /*a160*/  @!P0 BRA `(.L_x_45) ;  /* 0xfffffffc00f08947 */ /* 0x004fea000383ffff */
[----:B------:R-:W-:Y:S05]  /*a170*/  BRA `(.L_x_230) ;  /* 0xffffff8400bc7947 */ /* 0x000fea000383ffff */
.L_x_46:
[----:B------:R-:W-:-:S07]  /*a180*/  MOV R0, UR5 ;  /* 0x0000000500007c02 */ /* 0x000fce0008000f00 */
.L_x_231:
[----:B-1----:R1:W2:Y:S02]  /*a190*/  SYNCS.PHASECHK.TRANS64.TRYWAIT P0, [R0+URZ+0xd0], R5 ;  /* 0x0000d005000075a7 */ /* 0x0022a400080011ff */
[----:B--2---:R-:W-:Y:S05]  /*a1a0*/  @!P0 NANOSLEEP.SYNCS 0x989680 ;  /* 0x009896800000895d */ /* 0x004fea0003900000 */
[----:B------:R-:W2:Y:S02]  /*a1b0*/  @!P0 SYNCS.PHASECHK.TRANS64 P0, [R0+URZ+0xd0], R5 ;  /* 0x0000d005000085a7 */ /* 0x000ea400080010ff */
[----:B--2---:R-:W-:Y:S05]  /*a1c0*/  @!P0 BRA `(.L_x_231) ;  /* 0xfffffffc00f08947 */ /* 0x004fea000383ffff */
[----:B------:R-:W-:Y:S05]  /*a1d0*/  BRA `(.L_x_232) ;  /* 0xffffff8400cc7947 */ /* 0x000fea000383ffff */
.L_x_47:
[----:B-1----:R1:W2:Y:S02]  /*a1e0*/  SYNCS.PHASECHK.TRANS64.TRYWAIT P1, [R0+URZ+0xc0], R4 ;  /* 0x0000c004000075a7 */ /* 0x0022a400080211ff */
[----:B--2---:R-:W-:Y:S05]  /*a1f0*/  @!P1 NANOSLEEP.SYNCS 0x989680 ;  /* 0x009896800000995d */ /* 0x004fea0003900000 */
[----:B------:R-:W2:Y:S02]  /*a200*/  @!P1 SYNCS.PHASECHK.TRANS64 P1, [R0+URZ+0xc0], R4 ;  /* 0x0000c004000095a7 */ /* 0x000ea400080210ff */
[----:B--2---:R-:W-:Y:S05]  /*a210*/  @!P1 BRA `(.L_x_47) ;  /* 0xfffffffc00f09947 */ /* 0x004fea000383ffff */
[----:B------:R-:W-:Y:S05]  /*a220*/  BRA `(.L_x_233) ;  /* 0xffffff8400fc7947 */ /* 0x000fea000383ffff */
.L_x_50:
[----:B------:R-:W-:-:S07]  /*a230*/  MOV R0, UR5 ;  /* 0x0000000500007c02 */ /* 0x000fce0008000f00 */
.L_x_234:
[----:B-1----:R1:W2:Y:S02]  /*a240*/  SYNCS.PHASECHK.TRANS64.TRYWAIT P0, [R0+URZ+0xd0], R2 ;  /* 0x0000d002000075a7 */ /* 0x0022a400080011ff */
[----:B--2---:R-:W-:Y:S05]  /*a250*/  @!P0 NANOSLEEP.SYNCS 0x989680 ;  /* 0x009896800000895d */ /* 0x004fea0003900000 */
[----:B------:R-:W2:Y:S02]  /*a260*/  @!P0 SYNCS.PHASECHK.TRANS64 P0, [R0+URZ+0xd0], R2 ;  /* 0x0000d002000085a7 */ /* 0x000ea400080010ff */
[----:B--2---:R-:W-:Y:S05]  /*a270*/  @!P0 BRA `(.L_x_234) ;  /* 0xfffffffc00f08947 */ /* 0x004fea000383ffff */
[----:B------:R-:W-:Y:S05]  /*a280*/  BRA `(.L_x_49) ;  /* 0xffffff8800507947 */ /* 0x000fea000383ffff */
.L_x_57:
[----:B-1----:R1:W2:Y:S02]  /*a290*/  SYNCS.PHASECHK.TRANS64.TRYWAIT P1, [R0+URZ+0xc0], R2 ;  /* 0x0000c002000075a7 */ /* 0x0022a400080211ff */
[----:B--2---:R-:W-:Y:S05]  /*a2a0*/  @!P1 NANOSLEEP.SYNCS 0x989680 ;  /* 0x009896800000995d */ /* 0x004fea0003900000 */
[----:B------:R-:W2:Y:S02]  /*a2b0*/  @!P1 SYNCS.PHASECHK.TRANS64 P1, [R0+URZ+0xc0], R2 ;  /* 0x0000c002000095a7 */ /* 0x000ea400080210ff */
[----:B--2---:R-:W-:Y:S05]  /*a2c0*/  @!P1 BRA `(.L_x_57) ;  /* 0xfffffffc00f09947 */ /* 0x004fea000383ffff */
[----:B------:R-:W-:Y:S05]  /*a2d0*/  BRA `(.L_x_235) ;  /* 0xffffff8c00c07947 */ /* 0x000fea000383ffff */
.L_x_58:
[----:B------:R-:W-:-:S07]  /*a2e0*/  MOV R2, UR7 ;  /* 0x0000000700027c02 */ /* 0x000fce0008000f00 */
.L_x_236:
[----:B-1----:R1:W2:Y:S02]  /*a2f0*/  SYNCS.PHASECHK.TRANS64.TRYWAIT P0, [R2+URZ+0x100], R0 ;  /* 0x00010000020075a7 */ /* 0x0022a400080011ff */
[----:B--2---:R-:W-:Y:S05]  /*a300*/  @!P0 NANOSLEEP.SYNCS 0x989680 ;  /* 0x009896800000895d */ /* 0x004fea0003900000 */
[----:B------:R-:W2:Y:S02]  /*a310*/  @!P0 SYNCS.PHASECHK.TRANS64 P0, [R2+URZ+0x100], R0 ;  /* 0x00010000020085a7 */ /* 0x000ea400080010ff */
[----:B--2---:R-:W-:Y:S05]  /*a320*/  @!P0 BRA `(.L_x_236) ;  /* 0xfffffffc00f08947 */ /* 0x004fea000383ffff */
[----:B------:R-:W-:Y:S05]  /*a330*/  BRA `(.L_x_237) ;  /* 0xffffff8c00f87947 */ /* 0x000fea000383ffff */
.L_x_61:
[----:B------:R-:W-:Y:S07]  /*a340*/  MOV R0, UR6 ;  /* 0x0000000600007c02 */ /* 0x000fee0008000f00 */
.L_x_238:
[----:B-1----:R1:W2:Y:S02]  /*a350*/  SYNCS.PHASECHK.TRANS64.TRYWAIT P0, [R0+URZ], R2 ;  /* 0x00000002000075a7 */ /* 0x0022a400080011ff */
[----:B--2---:R-:W-:Y:S05]  /*a360*/  @!P0 NANOSLEEP.SYNCS 0x989680 ;  /* 0x009896800000895d */ /* 0x004fea0003900000 */
[----:B------:R-:W2:Y:S02]  /*a370*/  @!P0 SYNCS.PHASECHK.TRANS64 P0, [R0+URZ], R2 ;  /* 0x00000002000085a7 */ /* 0x000ea400080010ff */
[----:B--2---:R-:W-:Y:S05]  /*a380*/  @!P0 BRA `(.L_x_238) ;  /* 0xfffffffc00f08947 */ /* 0x004fea000383ffff */
[----:B------:R-:W-:Y:S05]  /*a390*/  BRA `(.L_x_60) ;  /* 0xffffff9000147947 */ /* 0x000fea000383ffff */
.L_x_64:
[----:B------:R-:W-:-:S07]  /*a3a0*/  MOV R0, UR6 ;  /* 0x0000000600007c02 */ /* 0x000fce0008000f00 */
.L_x_239:
[----:B--2---:R2:W4:Y:S02]  /*a3b0*/  SYNCS.PHASECHK.TRANS64.TRYWAIT P0, [R0+URZ], R2 ;  /* 0x00000002000075a7 */ /* 0x00452400080011ff */
[----:B----4-:R-:W-:Y:S05]  /*a3c0*/  @!P0 NANOSLEEP.SYNCS 0x989680 ;  /* 0x009896800000895d */ /* 0x010fea0003900000 */
[----:B------:R-:W4:Y:S02]  /*a3d0*/  @!P0 SYNCS.PHASECHK.TRANS64 P0, [R0+URZ], R2 ;  /* 0x00000002000085a7 */ /* 0x000f2400080010ff */
[----:B----4-:R-:W-:Y:S05]  /*a3e0*/  @!P0 BRA `(.L_x_239) ;  /* 0xfffffffc00f08947 */ /* 0x010fea000383ffff */
[----:B------:R-:W-:Y:S05]  /*a3f0*/  BRA `(.L_x_240) ;  /* 0xffffff9000f07947 */ /* 0x000fea000383ffff */
.L_x_65:
[----:B------:R-:W-:-:S07]  /*a400*/  MOV R0, UR6 ;  /* 0x0000000600007c02 */ /* 0x000fce0008000f00 */
.L_x_241:
[----:B-1----:R1:W2:Y:S02]  /*a410*/  SYNCS.PHASECHK.TRANS64.TRYWAIT P0, [R0+URZ], R3 ;  /* 0x00000003000075a7 */ /* 0x0022a400080011ff */
[----:B--2---:R-:W-:Y:S05]  /*a420*/  @!P0 NANOSLEEP.SYNCS 0x989680 ;  /* 0x009896800000895d */ /* 0x004fea0003900000 */
[----:B------:R-:W2:Y:S02]  /*a430*/  @!P0 SYNCS.PHASECHK.TRANS64 P0, [R0+URZ], R3 ;  /* 0x00000003000085a7 */ /* 0x000ea400080010ff */
[----:B--2---:R-:W-:Y:S05]  /*a440*/  @!P0 BRA `(.L_x_241) ;  /* 0xfffffffc00f08947 */ /* 0x004fea000383ffff */
[----:B------:R-:W-:Y:S05]  /*a450*/  BRA `(.L_x_242) ;  /* 0xffffff9000fc7947 */ /* 0x000fea000383ffff */
.L_x_66:
[----:B------:R-:W-:-:S07]  /*a460*/  MOV R0, UR6 ;  /* 0x0000000600007c02 */ /* 0x000fce0008000f00 */
.L_x_243:
[----:B-1----:R1:W2:Y:S02]  /*a470*/  SYNCS.PHASECHK.TRANS64.TRYWAIT P0, [R0+URZ], R3 ;  /* 0x00000003000075a7 */ /* 0x0022a400080011ff */
[----:B--2---:R-:W-:Y:S05]  /*a480*/  @!P0 NANOSLEEP.SYNCS 0x989680 ;  /* 0x009896800000895d */ /* 0x004fea0003900000 */
[----:B------:R-:W2:Y:S02]  /*a490*/  @!P0 SYNCS.PHASECHK.TRANS64 P0, [R0+URZ], R3 ;  /* 0x00000003000085a7 */ /* 0x000ea400080010ff */
[----:B--2---:R-:W-:Y:S05]  /*a4a0*/  @!P0 BRA `(.L_x_243) ;  /* 0xfffffffc00f08947 */ /* 0x004fea000383ffff */
[----:B------:R-:W-:Y:S05]  /*a4b0*/  BRA `(.L_x_244) ;  /* 0xffffff9400087947 */ /* 0x000fea000383ffff */
.L_x_67:
[----:B-1----:R-:W-:-:S07]  /*a4c0*/  MOV R0, UR7 ;  /* 0x0000000700007c02 */ /* 0x002fce0008000f00 */
.L_x_245:
[----:B-1----:R1:W2:Y:S02]  /*a4d0*/  SYNCS.PHASECHK.TRANS64.TRYWAIT P0, [R0+URZ], R2 ;  /* 0x00000002000075a7 */ /* 0x0022a400080011ff */
[----:B--2---:R-:W-:Y:S05]  /*a4e0*/  @!P0 NANOSLEEP.SYNCS 0x989680 ;  /* 0x009896800000895d */ /* 0x004fea0003900000 */
[----:B------:R-:W2:Y:S02]  /*a4f0*/  @!P0 SYNCS.PHASECHK.TRANS64 P0, [R0+URZ], R2 ;  /* 0x00000002000085a7 */ /* 0x000ea400080010ff */
[----:B--2---:R-:W-:Y:S05]  /*a500*/  @!P0 BRA `(.L_x_245) ;  /* 0xfffffffc00f08947 */ /* 0x004fea000383ffff */
[----:B------:R-:W-:Y:S05]  /*a510*/  BRA `(.L_x_246) ;  /* 0xffffff9400147947 */ /* 0x000fea000383ffff */
.L_x_72:
[----:B--2---:R2:W3:Y:S02]  /*a520*/  SYNCS.PHASECHK.TRANS64.TRYWAIT P0, [R0+URZ+0xc0], R2 ;  /* 0x0000c002000075a7 */ /* 0x0044e400080011ff */
[----:B---3--:R-:W-:Y:S05]  /*a530*/  @!P0 NANOSLEEP.SYNCS 0x989680 ;  /* 0x009896800000895d */ /* 0x008fea0003900000 */
[----:B------:R-:W3:Y:S02]  /*a540*/  @!P0 SYNCS.PHASECHK.TRANS64 P0, [R0+URZ+0xc0], R2 ;  /* 0x0000c002000085a7 */ /* 0x000ee400080010ff */
[----:B---3--:R-:W-:Y:S05]  /*a550*/  @!P0 BRA `(.L_x_72) ;  /* 0xfffffffc00f08947 */ /* 0x008fea000383ffff */
[----:B------:R-:W-:Y:S05]  /*a560*/  BRA `(.L_x_247) ;  /* 0xffffff9800107947 */ /* 0x000fea000383ffff */
.L_x_75:
[----:B------:R-:W-:Y:S07]  /*a570*/  MOV R0, UR13 ;  /* 0x0000000d00007c02 */ /* 0x000fee0008000f00 */
.L_x_248:
[----:B--2---:R2:W3:Y:S02]  /*a580*/  SYNCS.PHASECHK.TRANS64.TRYWAIT P0, [R0+URZ+0xb8], R2 ;  /* 0x0000b802000075a7 */ /* 0x0044e400080011ff */
[----:B---3--:R-:W-:Y:S05]  /*a590*/  @!P0 NANOSLEEP.SYNCS 0x989680 ;  /* 0x009896800000895d */ /* 0x008fea0003900000 */
[----:B------:R-:W3:Y:S02]  /*a5a0*/  @!P0 SYNCS.PHASECHK.TRANS64 P0, [R0+URZ+0xb8], R2 ;  /* 0x0000b802000085a7 */ /* 0x000ee400080010ff */
[----:B---3--:R-:W-:Y:S05]  /*a5b0*/  @!P0 BRA `(.L_x_248) ;  /* 0xfffffffc00f08947 */ /* 0x008fea000383ffff */
[----:B------:R-:W-:Y:S05]  /*a5c0*/  BRA `(.L_x_74) ;  /* 0xffffff9800f07947 */ /* 0x000fea000383ffff */
.L_x_78:
[----:B------:R-:W-:Y:S07]  /*a5d0*/  MOV R0, UR16 ;  /* 0x0000001000007c02 */ /* 0x000fee0008000f00 */
.L_x_249:
[----:B-1----:R1:W2:Y:S02]  /*a5e0*/  SYNCS.PHASECHK.TRANS64.TRYWAIT P0, [R0+URZ+0x98], R9 ;  /* 0x00009809000075a7 */ /* 0x0022a400080011ff */
[----:B--2---:R-:W-:Y:S05]  /*a5f0*/  @!P0 NANOSLEEP.SYNCS 0x989680 ;  /* 0x009896800000895d */ /* 0x004fea0003900000 */
[----:B------:R-:W2:Y:S02]  /*a600*/  @!P0 SYNCS.PHASECHK.TRANS64 P0, [R0+URZ+0x98], R9 ;  /* 0x00009809000085a7 */ /* 0x000ea400080010ff */
[----:B--2---:R-:W-:Y:S05]  /*a610*/  @!P0 BRA `(.L_x_249) ;  /* 0xfffffffc00f08947 */ /* 0x004fea000383ffff */
[----:B------:R-:W-:Y:S05]  /*a620*/  BRA `(.L_x_250) ;  /* 0xffffff9c00687947 */ /* 0x000fea000383ffff */
.L_x_79:
[----:B------:R-:W-:Y:S07]  /*a630*/  MOV R0, UR14 ;  /* 0x0000000e00007c02 */ /* 0x000fee0008000f00 */
.L_x_251:
[----:B-1----:R1:W2:Y:S02]  /*a640*/  SYNCS.PHASECHK.TRANS64.TRYWAIT P0, [R0+URZ+0x98], R22 ;  /* 0x00009816000075a7 */ /* 0x0022a400080011ff */
[----:B--2---:R-:W-:Y:S05]  /*a650*/  @!P0 NANOSLEEP.SYNCS 0x989680 ;  /* 0x009896800000895d */ /* 0x004fea0003900000 */
[----:B------:R-:W2:Y:S02]  /*a660*/  @!P0 SYNCS.PHASECHK.TRANS64 P0, [R0+URZ+0x98], R22 ;  /* 0x00009816000085a7 */ /* 0x000ea400080010ff */
[----:B--2---:R-:W-:Y:S05]  /*a670*/  @!P0 BRA `(.L_x_251) ;  /* 0xfffffffc00f08947 */ /* 0x004fea000383ffff */
[----:B------:R-:W-:Y:S05]  /*a680*/  BRA `(.L_x_252) ;  /* 0xffffffa000087947 */ /* 0x000fea000383ffff */
.L_x_81:
[----:B------:R-:W-:-:S07]  /*a690*/  MOV R0, UR4 ;  /* 0x0000000400007c02 */ /* 0x000fce0008000f00 */
.L_x_253:
[----:B-1----:R1:W3:Y:S02]  /*a6a0*/  SYNCS.PHASECHK.TRANS64.TRYWAIT P0, [R0+URZ], R2 ;  /* 0x00000002000075a7 */ /* 0x0022e400080011ff */
[----:B---3--:R-:W-:Y:S05]  /*a6b0*/  @!P0 NANOSLEEP.SYNCS 0x989680 ;  /* 0x009896800000895d */ /* 0x008fea0003900000 */
[----:B------:R-:W3:Y:S02]  /*a6c0*/  @!P0 SYNCS.PHASECHK.TRANS64 P0, [R0+URZ], R2 ;  /* 0x00000002000085a7 */ /* 0x000ee400080010ff */
[----:B---3--:R-:W-:Y:S05]  /*a6d0*/  @!P0 BRA `(.L_x_253) ;  /* 0xfffffffc00f08947 */ /* 0x008fea000383ffff */
[----:B------:R-:W-:Y:S05]  /*a6e0*/  BRA `(.L_x_254) ;  /* 0xffffffa000947947 */ /* 0x000fea000383ffff */
.L_x_82:
[----:B------:R-:W-:-:S07]  /*a6f0*/  MOV R0, UR4 ;  /* 0x0000000400007c02 */ /* 0x000fce0008000f00 */
.L_x_255:
[----:B-1----:R1:W3:Y:S02]  /*a700*/  SYNCS.PHASECHK.TRANS64.TRYWAIT P0, [R0+URZ], R2 ;  /* 0x00000002000075a7 */ /* 0x0022e400080011ff */
[----:B---3--:R-:W-:Y:S05]  /*a710*/  @!P0 NANOSLEEP.SYNCS 0x989680 ;  /* 0x009896800000895d */ /* 0x008fea0003900000 */
[----:B------:R-:W3:Y:S02]  /*a720*/  @!P0 SYNCS.PHASECHK.TRANS64 P0, [R0+URZ], R2 ;  /* 0x00000002000085a7 */ /* 0x000ee400080010ff */
[----:B---3--:R-:W-:Y:S05]  /*a730*/  @!P0 BRA `(.L_x_255) ;  /* 0xfffffffc00f08947 */ /* 0x008fea000383ffff */
[----:B------:R-:W-:Y:S05]  /*a740*/  BRA `(.L_x_256) ;  /* 0xffffffa000a07947 */ /* 0x000fea000383ffff */
.L_x_84:
[----:B-1----:R1:W2:Y:S02]  /*a750*/  SYNCS.PHASECHK.TRANS64.TRYWAIT P0, [R0+URZ+0xc0], R2 ;  /* 0x0000c002000075a7 */ /* 0x0022a400080011ff */
[----:B--2---:R-:W-:Y:S05]  /*a760*/  @!P0 NANOSLEEP.SYNCS 0x989680 ;  /* 0x009896800000895d */ /* 0x004fea0003900000 */
[----:B------:R-:W2:Y:S02]  /*a770*/  @!P0 SYNCS.PHASECHK.TRANS64 P0, [R0+URZ+0xc0], R2 ;  /* 0x0000c002000085a7 */ /* 0x000ea400080010ff */
[----:B--2---:R-:W-:Y:S05]  /*a780*/  @!P0 BRA `(.L_x_84) ;  /* 0xfffffffc00f08947 */ /* 0x004fea000383ffff */
[----:B------:R-:W-:Y:S05]  /*a790*/  BRA `(.L_x_257) ;  /* 0xffffffa4005c7947 */ /* 0x000fea000383ffff */
.L_x_98:
[----:B-1----:R1:W2:Y:S02]  /*a7a0*/  SYNCS.PHASECHK.TRANS64.TRYWAIT P0, [R2+URZ+0x80], R0 ;  /* 0x00008000020075a7 */ /* 0x0022a400080011ff */
[----:B--2---:R-:W-:Y:S05]  /*a7b0*/  @!P0 NANOSLEEP.SYNCS 0x989680 ;  /* 0x009896800000895d */ /* 0x004fea0003900000 */
[----:B------:R-:W2:Y:S02]  /*a7c0*/  @!P0 SYNCS.PHASECHK.TRANS64 P0, [R2+URZ+0x80], R0 ;  /* 0x00008000020085a7 */ /* 0x000ea400080010ff */
[----:B--2---:R-:W-:Y:S05]  /*a7d0*/  @!P0 BRA `(.L_x_98) ;  /* 0xfffffffc00f08947 */ /* 0x004fea000383ffff */
[----:B------:R-:W-:Y:S05]  /*a7e0*/  BRA `(.L_x_97) ;  /* 0xffffffb000d87947 */ /* 0x000fea000383ffff */
.L_x_101:
[----:B--2---:R2:W1:Y:S02]  /*a7f0*/  SYNCS.PHASECHK.TRANS64.TRYWAIT P0, [R131+URZ+0xe0], R0 ;  /* 0x0000e000830075a7 */ /* 0x00446400080011ff */
[----:B-1----:R-:W-:Y:S05]  /*a800*/  @!P0 NANOSLEEP.SYNCS 0x989680 ;  /* 0x009896800000895d */ /* 0x002fea0003900000 */
[----:B------:R-:W1:Y:S02]  /*a810*/  @!P0 SYNCS.PHASECHK.TRANS64 P0, [R131+URZ+0xe0], R0 ;  /* 0x0000e000830085a7 */ /* 0x000e6400080010ff */
[----:B-1----:R-:W-:Y:S05]  /*a820*/  @!P0 BRA `(.L_x_101) ;  /* 0xfffffffc00f08947 */ /* 0x002fea000383ffff */
[----:B------:R-:W-:Y:S05]  /*a830*/  BRA `(.L_x_100) ;  /* 0xffffffb400347947 */ /* 0x000fea000383ffff */
        .weak           $__internal_0_$__cuda_sm10x_tcgen05_guardrail_trap_col_being_dealloced_not_returned_by_alloc
        .type           $__internal_0_$__cuda_sm10x_tcgen05_guardrail_trap_col_being_dealloced_not_returned_by_alloc,@function
        .size           $__internal_0_$__cuda_sm10x_tcgen05_guardrail_trap_col_being_dealloced_not_returned_by_alloc,($__internal_1_$__cuda_sm10x_tcgen05_guardrail_trap_phase_invalid_during_alloc - $__internal_0_$__cuda_sm10x_tcgen05_guardrail_trap_col_being_dealloced_not_returned_by_alloc)
$__internal_0_$__cuda_sm10x_tcgen05_guardrail_trap_col_being_dealloced_not_returned_by_alloc:
[----:B------:R-:W-:Y:S05]  /*a840*/  BPT.TRAP 0x1 ;  /* 0x000000040000795c */ /* 0x000fea0000300000 */
[----:B------:R-:W-:-:S04]  /*a850*/  HFMA2 R3, -RZ, RZ, 0, 0 ;  /* 0x00000000ff037431 */ /* 0x000fc800000001ff */
[----:B------:R-:W-:Y:S05]  /*a860*/  RET.REL.NODEC R2 `(_ZN7cutlass13device_kernelINS_4gemm6kernel13GemmUniversalIN4cute5tupleIJiiiiEEENS1_10collective13CollectiveMmaINS1_35MainloopSm100TmaUmmaWarpSpecializedILi8ELi2ELi4ENS5_IJNS4_1CILi1EEESB_SB_EEEEENS5_IJNSA_ILi128EEENSA_ILi64EEESF_EEENS_10bfloat16_tENS5_IJlSB_lEEESH_SI_NS4_8TiledMMAINS4_8MMA_AtomIJNS4_20SM100_MMA_F16BF16_SSISH_SH_fLi128ELi64ELNS4_4UMMA5MajorE0ELSN_0ELNSM_7ScaleInE0ELSO_0EEEEEENS4_6LayoutISC_NS5_IJNSA_ILi0EEESS_SS_EEEEENS5_IJNS4_10UnderscoreESV_SV_EEEEENS4_13SM90_TMA_LOADENS4_14ComposedLayoutINS4_7SwizzleILi3ELi4ELi3EEENS4_18smem_ptr_flag_bitsILi16EEENSR_INS5_IJNSA_ILi8EEESF_EEENS5_IJSF_SB_EEEEEEEvNS4_8identityESY_S18_vS19_EENS_8epilogue10collective18CollectiveEpilogueINS1B_23Sm100TmaWarpSpecializedILi3ELi2ELi32ELb1ELb0EEEJSG_NS5_IJNSR_ISE_SB_EENSR_INSA_ILi32EEESB_EEEEESH_SI_SH_SI_NS1B_6fusion15FusionCallbacksIS1F_NS1K_13LinCombEltActINS1B_6thread7SigmoidESH_fSH_fLNS_15FloatRoundStyleE2EEESG_S1J_JEEENS4_5SM1004TMEM4LOAD26SM100_TMEM_LOAD_32dp32b32xESY_NSZ_INS10_ILi2ELi4ELi3EEES13_NSR_INS5_IJS14_S1H_EEENS5_IJS1H_SB_EEEEEEENS4_39AutoVectorizingCopyWithAssumedAlignmentILi128EEENS4_14SM90_TMA_STOREES20_S22_S22_EEEvvEEEEvNT_6ParamsE) ;  /* 0xffffff5402e47950 */ /* 0x000fea0003c3ffff */
        .weak           $__internal_1_$__cuda_sm10x_tcgen05_guardrail_trap_phase_invalid_during_alloc
        .type           $__internal_1_$__cuda_sm10x_tcgen05_guardrail_trap_phase_invalid_during_alloc,@function
        .size           $__internal_1_$__cuda_sm10x_tcgen05_guardrail_trap_phase_invalid_during_alloc,($__internal_2_$__cuda_sm10x_tcgen05_guardrail_trap_unallocated_columns_being_dealloced - $__internal_1_$__cuda_sm10x_tcgen05_guardrail_trap_phase_invalid_during_alloc)
$__internal_1_$__cuda_sm10x_tcgen05_guardrail_trap_phase_invalid_during_alloc:
[----:B------:R-:W-:Y:S05]  /*a870*/  BPT.TRAP 0x1 ;  /* 0x000000040000795c */ /* 0x000fea0000300000 */
[----:B------:R-:W-:-:S04]  /*a880*/  MOV R3, 0x0 ;  /* 0x0000000000037802 */ /* 0x000fc80000000f00 */
[----:B------:R-:W-:Y:S05]  /*a890*/  RET.REL.NODEC R2 `(_ZN7cutlass13device_kernelINS_4gemm6kernel13GemmUniversalIN4cute5tupleIJiiiiEEENS1_10collective13CollectiveMmaINS1_35MainloopSm100TmaUmmaWarpSpecializedILi8ELi2ELi4ENS5_IJNS4_1CILi1EEESB_SB_EEEEENS5_IJNSA_ILi128EEENSA_ILi64EEESF_EEENS_10bfloat16_tENS5_IJlSB_lEEESH_SI_NS4_8TiledMMAINS4_8MMA_AtomIJNS4_20SM100_MMA_F16BF16_SSISH_SH_fLi128ELi64ELNS4_4UMMA5MajorE0ELSN_0ELNSM_7ScaleInE0ELSO_0EEEEEENS4_6LayoutISC_NS5_IJNSA_ILi0EEESS_SS_EEEEENS5_IJNS4_10UnderscoreESV_SV_EEEEENS4_13SM90_TMA_LOADENS4_14ComposedLayoutINS4_7SwizzleILi3ELi4ELi3EEENS4_18smem_ptr_flag_bitsILi16EEENSR_INS5_IJNSA_ILi8EEESF_EEENS5_IJSF_SB_EEEEEEEvNS4_8identityESY_S18_vS19_EENS_8epilogue10collective18CollectiveEpilogueINS1B_23Sm100TmaWarpSpecializedILi3ELi2ELi32ELb1ELb0EEEJSG_NS5_IJNSR_ISE_SB_EENSR_INSA_ILi32EEESB_EEEEESH_SI_SH_SI_NS1B_6fusion15FusionCallbacksIS1F_NS1K_13LinCombEltActINS1B_6thread7SigmoidESH_fSH_fLNS_15FloatRoundStyleE2EEESG_S1J_JEEENS4_5SM1004TMEM4LOAD26SM100_TMEM_LOAD_32dp32b32xESY_NSZ_INS10_ILi2ELi4ELi3EEES13_NSR_INS5_IJS14_S1H_EEENS5_IJS1H_SB_EEEEEEENS4_39AutoVectorizingCopyWithAssumedAlignmentILi128EEENS4_14SM90_TMA_STOREES20_S22_S22_EEEvvEEEEvNT_6ParamsE) ;  /* 0xffffff5402d87950 */ /* 0x000fea0003c3ffff */
        .weak           $__internal_2_$__cuda_sm10x_tcgen05_guardrail_trap_unallocated_columns_being_dealloced
        .type           $__internal_2_$__cuda_sm10x_tcgen05_guardrail_trap_unallocated_columns_being_dealloced,@function
        .size           $__internal_2_$__cuda_sm10x_tcgen05_guardrail_trap_unallocated_columns_being_dealloced,($__internal_3_$__cuda_sm20_rcp_rn_f32_slowpath - $__internal_2_$__cuda_sm10x_tcgen05_guardrail_trap_unallocated_columns_being_dealloced)
$__internal_2_$__cuda_sm10x_tcgen05_guardrail_trap_unallocated_columns_being_dealloced:
[----:B------:R-:W-:Y:S05]  /*a8a0*/  BPT.TRAP 0x1 ;  /* 0x000000040000795c */ /* 0x000fea0000300000 */
[----:B------:R-:W-:-:S04]  /*a8b0*/  HFMA2 R3, -RZ, RZ, 0, 0 ;  /* 0x00000000ff037431 */ /* 0x000fc800000001ff */
[----:B------:R-:W-:Y:S05]  /*a8c0*/  RET.REL.NODEC R2 `(_ZN7cutlass13device_kernelINS_4gemm6kernel13GemmUniversalIN4cute5tupleIJiiiiEEENS1_10collective13CollectiveMmaINS1_35MainloopSm100TmaUmmaWarpSpecializedILi8ELi2ELi4ENS5_IJNS4_1CILi1EEESB_SB_EEEEENS5_IJNSA_ILi128EEENSA_ILi64EEESF_EEENS_10bfloat16_tENS5_IJlSB_lEEESH_SI_NS4_8TiledMMAINS4_8MMA_AtomIJNS4_20SM100_MMA_F16BF16_SSISH_SH_fLi128ELi64ELNS4_4UMMA5MajorE0ELSN_0ELNSM_7ScaleInE0ELSO_0EEEEEENS4_6LayoutISC_NS5_IJNSA_ILi0EEESS_SS_EEEEENS5_IJNS4_10UnderscoreESV_SV_EEEEENS4_13SM90_TMA_LOADENS4_14ComposedLayoutINS4_7SwizzleILi3ELi4ELi3EEENS4_18smem_ptr_flag_bitsILi16EEENSR_INS5_IJNSA_ILi8EEESF_EEENS5_IJSF_SB_EEEEEEEvNS4_8identityESY_S18_vS19_EENS_8epilogue10collective18CollectiveEpilogueINS1B_23Sm100TmaWarpSpecializedILi3ELi2ELi32ELb1ELb0EEEJSG_NS5_IJNSR_ISE_SB_EENSR_INSA_ILi32EEESB_EEEEESH_SI_SH_SI_NS1B_6fusion15FusionCallbacksIS1F_NS1K_13LinCombEltActINS1B_6thread7SigmoidESH_fSH_fLNS_15FloatRoundStyleE2EEESG_S1J_JEEENS4_5SM1004TMEM4LOAD26SM100_TMEM_LOAD_32dp32b32xESY_NSZ_INS10_ILi2ELi4ELi3EEES13_NSR_INS5_IJS14_S1H_EEENS5_IJS1H_SB_EEEEEEENS4_39AutoVectorizingCopyWithAssumedAlignmentILi128EEENS4_14SM90_TMA_STOREES20_S22_S22_EEEvvEEEEvNT_6ParamsE) ;  /* 0xffffff5402cc7950 */ /* 0x000fea0003c3ffff */
        .weak           $__internal_3_$__cuda_sm20_rcp_rn_f32_slowpath
        .type           $__internal_3_$__cuda_sm20_rcp_rn_f32_slowpath,@function
        .size           $__internal_3_$__cuda_sm20_rcp_rn_f32_slowpath,(.L_x_263 - $__internal_3_$__cuda_sm20_rcp_rn_f32_slowpath)
$__internal_3_$__cuda_sm20_rcp_rn_f32_slowpath:
[----:B------:R-:W-:Y:S01]  /*a8d0*/  IMAD.SHL.U32 R53, R56, 0x2, RZ ;  /* 0x0000000238357824 */ /* 0x000fe200078e00ff */
[----:B------:R-:W-:Y:S04]  /*a8e0*/  BSSY.RECONVERGENT B0, `(.L_x_258) ;  /* 0x0000030000007945 */ /* 0x000fe80003800200 */
[----:B------:R-:W-:-:S04]  /*a8f0*/  SHF.R.U32.HI R53, RZ, 0x18, R53 ;  /* 0x00000018ff357819 */ /* 0x000fc80000011635 */
[----:B------:R-:W-:-:S13]  /*a900*/  ISETP.NE.U32.AND P0, PT, R53, RZ, PT ;  /* 0x000000ff3500720c */ /* 0x000fda0003f05070 */
[----:B------:R-:W-:Y:S05]  /*a910*/  @P0 BRA `(.L_x_259) ;  /* 0x0000000000280947 */ /* 0x000fea0003800000 */
[----:B------:R-:W-:-:S04]  /*a920*/  SHF.L.U32 R32, R56, 0x1, RZ ;  /* 0x0000000138207819 */ /* 0x000fc800000006ff */
[----:B------:R-:W-:-:S13]  /*a930*/  ISETP.NE.AND P0, PT, R32, RZ, PT ;  /* 0x000000ff2000720c */ /* 0x000fda0003f05270 */
[----:B------:R-:W-:Y:S01]  /*a940*/  @P0 FFMA R53, R56, 1.84467440737095516160e+19, RZ ;  /* 0x5f80000038350823 */ /* 0x000fe200000000ff */
[----:B------:R-:W-:Y:S08]  /*a950*/  @!P0 MUFU.RCP R54, R56 ;  /* 0x0000003800368308 */ /* 0x000ff00000001000 */
[----:B------:R-:W1:Y:S02]  /*a960*/  @P0 MUFU.RCP R32, R53 ;  /* 0x0000003500200308 */ /* 0x000e640000001000 */
[----:B-1----:R-:W-:-:S04]  /*a970*/  @P0 FFMA R53, R53, R32, -1 ;  /* 0xbf80000035350423 */ /* 0x002fc80000000020 */
[----:B------:R-:W-:-:S04]  /*a980*/  @P0 FADD.FTZ R53, -R53, -RZ ;  /* 0x800000ff35350221 */ /* 0x000fc80000010100 */
[----:B------:R-:W-:-:S04]  /*a990*/  @P0 FFMA R53, R32, R53, R32 ;  /* 0x0000003520350223 */ /* 0x000fc80000000020 */
[----:B------:R-:W-:Y:S01]  /*a9a0*/  @P0 FFMA R54, R53, 1.84467440737095516160e+19, RZ ;  /* 0x5f80000035360823 */ /* 0x000fe200000000ff */
[----:B------:R-:W-:Y:S05]  /*a9b0*/  BRA `(.L_x_260) ;  /* 0x0000000000887947 */ /* 0x000fea0003800000 */
.L_x_259:
[----:B------:R-:W-:-:S04]  /*a9c0*/  IADD3 R32, PT, PT, R53, -0xfd, RZ ;  /* 0xffffff0335207810 */ /* 0x000fc80007ffe0ff */
[----:B------:R-:W-:-:S13]  /*a9d0*/  ISETP.GT.U32.AND P0, PT, R32, 0x1, PT ;  /* 0x000000012000780c */ /* 0x000fda0003f04070 */
[----:B------:R-:W-:Y:S05]  /*a9e0*/  @P0 BRA `(.L_x_261) ;  /* 0x0000000000780947 */ /* 0x000fea0003800000 */
[----:B------:R-:W-:Y:S01]  /*a9f0*/  LOP3.LUT R57, R56, 0x7fffff, RZ, 0xc0, !PT ;  /* 0x007fffff38397812 */ /* 0x000fe200078ec0ff */
[----:B------:R-:W-:Y:S02]  /*aa00*/  IMAD.MOV.U32 R54, RZ, RZ, 0x3 ;  /* 0x00000003ff367424 */ /* 0x000fe400078e00ff */
[----:B------:R-:W-:Y:S01]  /*aa10*/  VIADD R53, R53, 0xffffff04 ;  /* 0xffffff0435357836 */ /* 0x000fe20000000000 */
[----:B------:R-:W-:Y:S02]  /*aa20*/  LOP3.LUT R57, R57, 0x3f800000, RZ, 0xfc, !PT ;  /* 0x3f80000039397812 */ /* 0x000fe400078efcff */
[----:B------:R-:W-:Y:S02]  /*aa30*/  SHF.L.U32 R54, R54, R32, RZ ;  /* 0x0000002036367219 */ /* 0x000fe400000006ff */
[----:B------:R-:W1:Y:S02]  /*aa40*/  MUFU.RCP R58, R57 ;  /* 0x00000039003a7308 */ /* 0x000e640000001000 */
[----:B-1----:R-:W-:-:S04]  /*aa50*/  FFMA R57, R57, R58, -1 ;  /* 0xbf80000039397423 */ /* 0x002fc8000000003a */
[----:B------:R-:W-:-:S04]  /*aa60*/  FADD.FTZ R57, -R57, -RZ ;  /* 0x800000ff39397221 */ /* 0x000fc80000010100 */
[CCC-:B------:R-:W-:Y:S01]  /*aa70*/  FFMA.RM R59, R58.reuse, R57.reuse, R58.reuse ;  /* 0x000000393a3b7223 */ /* 0x1c0fe2000000403a */
[----:B------:R-:W-:-:S04]  /*aa80*/  FFMA.RP R57, R58, R57, R58 ;  /* 0x000000393a397223 */ /* 0x000fc8000000803a */
[C---:B------:R-:W-:Y:S02]  /*aa90*/  LOP3.LUT R58, R59.reuse, 0x7fffff, RZ, 0xc0, !PT ;  /* 0x007fffff3b3a7812 */ /* 0x040fe400078ec0ff */
[----:B------:R-:W-:Y:S02]  /*aaa0*/  FSETP.NEU.FTZ.AND P0, PT, R59, R57, PT ;  /* 0x000000393b00720b */ /* 0x000fe40003f1d000 */
[----:B------:R-:W-:Y:S02]  /*aab0*/  LOP3.LUT R58, R58, 0x800000, RZ, 0xfc, !PT ;  /* 0x008000003a3a7812 */ /* 0x000fe400078efcff */
[----:B------:R-:W-:Y:S02]  /*aac0*/  SEL R57, RZ, 0xffffffff, !P0 ;  /* 0xffffffffff397807 */ /* 0x000fe40004000000 */
[----:B------:R-:W-:Y:S02]  /*aad0*/  LOP3.LUT R54, R54, R58, RZ, 0xc0, !PT ;  /* 0x0000003a36367212 */ /* 0x000fe400078ec0ff */
[----:B------:R-:W-:Y:S01]  /*aae0*/  SHF.R.U32.HI R53, RZ, R53, R58 ;  /* 0x00000035ff357219 */ /* 0x000fe2000001163a */
[----:B------:R-:W-:Y:S01]  /*aaf0*/  IMAD.MOV R57, RZ, RZ, -R57 ;  /* 0x000000ffff397224 */ /* 0x000fe200078e0a39 */
[----:B------:R-:W-:-:S04]  /*ab00*/  SHF.R.U32.HI R54, RZ, R32, R54 ;  /* 0x00000020ff367219 */ /* 0x000fc80000011636 */
[----:B------:R-:W-:Y:S02]  /*ab10*/  LOP3.LUT P1, RZ, R57, R32, R58, 0xf8, !PT ;  /* 0x0000002039ff7212 */ /* 0x000fe4000782f83a */
[C---:B------:R-:W-:Y:S02]  /*ab20*/  LOP3.LUT P2, RZ, R54.reuse, 0x1, RZ, 0xc0, !PT ;  /* 0x0000000136ff7812 */ /* 0x040fe4000784c0ff */
[----:B------:R-:W-:-:S04]  /*ab30*/  LOP3.LUT P0, RZ, R54, 0x2, RZ, 0xc0, !PT ;  /* 0x0000000236ff7812 */ /* 0x000fc8000780c0ff */
[----:B------:R-:W-:-:S04]  /*ab40*/  PLOP3.LUT P0, PT, P2, P1, P0, 0xe0, 0x0 ;  /* 0x000000000000781c */ /* 0x000fc80001703c00 */
[----:B------:R-:W-:-:S05]  /*ab50*/  SEL R32, RZ, 0x1, !P0 ;  /* 0x00000001ff207807 */ /* 0x000fca0004000000 */
[----:B------:R-:W-:-:S05]  /*ab60*/  IMAD.MOV R32, RZ, RZ, -R32 ;  /* 0x000000ffff207224 */ /* 0x000fca00078e0a20 */
[----:B------:R-:W-:-:S13]  /*ab70*/  ISETP.GE.AND P0, PT, R32, RZ, PT ;  /* 0x000000ff2000720c */ /* 0x000fda0003f06270 */
[----:B------:R-:W-:Y:S01]  /*ab80*/  @!P0 VIADD R53, R53, 0x1 ;  /* 0x0000000135358836 */ /* 0x000fe20000000000 */
[----:B------:R-:W-:-:S13]  /*ab90*/  LOP3.LUT P0, RZ, R56, 0x7fffff, RZ, 0xc0, !PT ;  /* 0x007fffff38ff7812 */ /* 0x000fda000780c0ff */
[----:B------:R-:W-:-:S05]  /*aba0*/  @!P0 IMAD.SHL.U32 R53, R53, 0x2, RZ ;  /* 0x0000000235358824 */ /* 0x000fca00078e00ff */
[----:B------:R-:W-:Y:S01]  /*abb0*/  LOP3.LUT R54, R53, 0x80000000, R56, 0xf8, !PT ;  /* 0x8000000035367812 */ /* 0x000fe200078ef838 */
[----:B------:R-:W-:Y:S05]  /*abc0*/  BRA `(.L_x_260) ;  /* 0x0000000000047947 */ /* 0x000fea0003800000 */
.L_x_261:
[----:B------:R1:W2:Y:S02]  /*abd0*/  MUFU.RCP R54, R56 ;  /* 0x0000003800367308 */ /* 0x0002a40000001000 */
.L_x_260:
[----:B------:R-:W-:Y:S05]  /*abe0*/  BSYNC.RECONVERGENT B0 ;  /* 0x0000000000007941 */ /* 0x000fea0003800200 */
.L_x_258:
[----:B--2---:R-:W-:Y:S02]  /*abf0*/  MOV R32, R54 ;  /* 0x0000003600207202 */ /* 0x004fe40000000f00 */
[----:B------:R-:W-:Y:S01]  /*ac00*/  MOV R54, R55 ;  /* 0x0000003700367202 */ /* 0x000fe20000000f00 */
[----:B------:R-:W-:-:S04]  /*ac10*/  HFMA2 R55, -RZ, RZ, 0, 0 ;  /* 0x00000000ff377431 */ /* 0x000fc800000001ff */
[----:B-1----:R-:W-:Y:S05]  /*ac20*/  RET.REL.NODEC R54 `(_ZN7cutlass13device_kernelINS_4gemm6kernel13GemmUniversalIN4cute5tupleIJiiiiEEENS1_10collective13CollectiveMmaINS1_35MainloopSm100TmaUmmaWarpSpecializedILi8ELi2ELi4ENS5_IJNS4_1CILi1EEESB_SB_EEEEENS5_IJNSA_ILi128EEENSA_ILi64EEESF_EEENS_10bfloat16_tENS5_IJlSB_lEEESH_SI_NS4_8TiledMMAINS4_8MMA_AtomIJNS4_20SM100_MMA_F16BF16_SSISH_SH_fLi128ELi64ELNS4_4UMMA5MajorE0ELSN_0ELNSM_7ScaleInE0ELSO_0EEEEEENS4_6LayoutISC_NS5_IJNSA_ILi0EEESS_SS_EEEEENS5_IJNS4_10UnderscoreESV_SV_EEEEENS4_13SM90_TMA_LOADENS4_14ComposedLayoutINS4_7SwizzleILi3ELi4ELi3EEENS4_18smem_ptr_flag_bitsILi16EEENSR_INS5_IJNSA_ILi8EEESF_EEENS5_IJSF_SB_EEEEEEEvNS4_8identityESY_S18_vS19_EENS_8epilogue10collective18CollectiveEpilogueINS1B_23Sm100TmaWarpSpecializedILi3ELi2ELi32ELb1ELb0EEEJSG_NS5_IJNSR_ISE_SB_EENSR_INSA_ILi32EEESB_EEEEESH_SI_SH_SI_NS1B_6fusion15FusionCallbacksIS1F_NS1K_13LinCombEltActINS1B_6thread7SigmoidESH_fSH_fLNS_15FloatRoundStyleE2EEESG_S1J_JEEENS4_5SM1004TMEM4LOAD26SM100_TMEM_LOAD_32dp32b32xESY_NSZ_INS10_ILi2ELi4ELi3EEES13_NSR_INS5_IJS14_S1H_EEENS5_IJS1H_SB_EEEEEEENS4_39AutoVectorizingCopyWithAssumedAlignmentILi128EEENS4_14SM90_TMA_STOREES20_S22_S22_EEEvvEEEEvNT_6ParamsE) ;  /* 0xffffff5036f47950 */ /* 0x002fea0003c3ffff */
.L_x_262:
[----:B------:R-:W-:-:S00]  /*ac30*/  BRA `(.L_x_262) ;  /* 0xfffffffc00fc7947 */ /* 0x000fc0000383ffff */
[----:B------:R-:W-:-:S00]  /*ac40*/  NOP ;  /* 0x0000000000007918 */ /* 0x000fc00000000000 */
        /* <DEDUP_REMOVED lines=11> */
.L_x_263:


//--------------------- .nv.global.init           --------------------------
	.section	.nv.global.init,"aw",@progbits
.nv.global.init:
	.type		$str$27,@object
	.size		$str$27,($str$28 - $str$27)
$str$27:
        /*0000*/ 	.byte	0x28, 0x61, 0x64, 0x64, 0x72, 0x65, 0x73, 0x73, 0x20, 0x26, 0x20, 0x6d, 0x61, 0x73, 0x6b, 0x29
        /*0010*/ 	.byte	0x20, 0x3d, 0x3d, 0x20, 0x30, 0x00
	.type		$str$28,@object
	.size		$str$28,($str$26 - $str$28)
$str$28:
        /*0016*/ 	.byte	0x2f, 0x74, 0x6d, 0x70, 0x2f, 0x63, 0x75, 0x74, 0x6c, 0x61, 0x73, 0x73, 0x5f, 0x73, 0x77, 0x65
        /*0026*/ 	.byte	0x65, 0x70, 0x5f, 0x73, 0x72, 0x63, 0x2f, 0x69, 0x6e, 0x63, 0x6c, 0x75, 0x64, 0x65, 0x2f, 0x63
        /*0036*/ 	.byte	0x75, 0x74, 0x65, 0x2f, 0x70, 0x6f, 0x69, 0x6e, 0x74, 0x65, 0x72, 0x5f, 0x66, 0x6c, 0x61, 0x67
        /*0046*/ 	.byte	0x67, 0x65, 0x64, 0x2e, 0x68, 0x70, 0x70, 0x00
	.type		$str$26,@object
	.size		$str$26,($str$25 - $str$26)
$str$26:
        /*004e*/ 	.byte	0x2f, 0x74, 0x6d, 0x70, 0x2f, 0x63, 0x75, 0x74, 0x6c, 0x61, 0x73, 0x73, 0x5f, 0x73, 0x77, 0x65
        /*005e*/ 	.byte	0x65, 0x70, 0x5f, 0x73, 0x72, 0x63, 0x2f, 0x69, 0x6e, 0x63, 0x6c, 0x75, 0x64, 0x65, 0x2f, 0x63
        /*006e*/ 	.byte	0x75, 0x74, 0x65, 0x2f, 0x61, 0x74, 0x6f, 0x6d, 0x2f, 0x63, 0x6f, 0x70, 0x79, 0x5f, 0x74, 0x72
        /*007e*/ 	.byte	0x61, 0x69, 0x74, 0x73, 0x5f, 0x73, 0x6d, 0x31, 0x30, 0x30, 0x2e, 0x68, 0x70, 0x70, 0x00
	.type		$str$25,@object
	.size		$str$25,(__unnamed_1 - $str$25)
$str$25:
        /*008d*/ 	.byte	0x28, 0x28, 0x75, 0x69, 0x6e, 0x74, 0x33, 0x32, 0x5f, 0x74, 0x28, 0x74, 0x68, 0x72, 0x65, 0x61
        /*009d*/ 	.byte	0x64, 0x49, 0x64, 0x78, 0x2e, 0x78, 0x29, 0x20, 0x2f, 0x20, 0x33, 0x32, 0x29, 0x20, 0x25, 0x20
        /*00ad*/ 	.byte	0x34, 0x29, 0x20, 0x3d, 0x3d, 0x20, 0x28, 0x28, 0x28, 0x74, 0x6d, 0x65, 0x6d, 0x5f, 0x61, 0x64
        /*00bd*/ 	.byte	0x64, 0x72, 0x20, 0x3e, 0x3e, 0x20, 0x31, 0x36, 0x29, 0x20, 0x2f, 0x20, 0x33, 0x32, 0x29, 0x20
        /*00cd*/ 	.byte	0x25, 0x20, 0x34, 0x29, 0x00
	.type		__unnamed_1,@object
	.size		__unnamed_1,(__unnamed_2 - __unnamed_1)
__unnamed_1:
        /*00d2*/ 	.byte	0x61, 0x75, 0x74, 0x6f, 0x20, 0x63, 0x75, 0x74, 0x65, 0x3a, 0x3a, 0x61, 0x73, 0x5f, 0x70, 0x6f
        /* <DEDUP_REMOVED lines=24> */
        /*0262*/ 	.byte	0x34, 0x30, 0x39, 0x36, 0x3e, 0x3e, 0x3e, 0x3e, 0x5d, 0x00
	.type		__unnamed_2,@object
	.size		__unnamed_2,(.L_2 - __unnamed_2)
__unnamed_2:
        /* <DEDUP_REMOVED lines=42> */
        /*050c*/ 	.byte	0x3e, 0x3e, 0x5d, 0x00
.L_2:


//--------------------- .nv.shared._ZN7cutlass13device_kernelINS_4gemm6kernel13GemmUniversalIN4cute5tupleIJiiiiEEENS1_10collective13CollectiveMmaINS1_35MainloopSm100TmaUmmaWarpSpecializedILi8ELi2ELi4ENS5_IJNS4_1CILi1EEESB_SB_EEEEENS5_IJNSA_ILi128EEENSA_ILi64EEESF_EEENS_10bfloat16_tENS5_IJlSB_lEEESH_SI_NS4_8TiledMMAINS4_8MMA_AtomIJNS4_20SM100_MMA_F16BF16_SSISH_SH_fLi128ELi64ELNS4_4UMMA5MajorE0ELSN_0ELNSM_7ScaleInE0ELSO_0EEEEEENS4_6LayoutISC_NS5_IJNSA_ILi0EEESS_SS_EEEEENS5_IJNS4_10UnderscoreESV_SV_EEEEENS4_13SM90_TMA_LOADENS4_14ComposedLayoutINS4_7SwizzleILi3ELi4ELi3EEENS4_18smem_ptr_flag_bitsILi16EEENSR_INS5_IJNSA_ILi8EEESF_EEENS5_IJSF_SB_EEEEEEEvNS4_8identityESY_S18_vS19_EENS_8epilogue10collective18CollectiveEpilogueINS1B_23Sm100TmaWarpSpecializedILi3ELi2ELi32ELb1ELb0EEEJSG_NS5_IJNSR_ISE_SB_EENSR_INSA_ILi32EEESB_EEEEESH_SI_SH_SI_NS1B_6fusion15FusionCallbacksIS1F_NS1K_13LinCombEltActINS1B_6thread7SigmoidESH_fSH_fLNS_15FloatRoundStyleE2EEESG_S1J_JEEENS4_5SM1004TMEM4LOAD26SM100_TMEM_LOAD_32dp32b32xESY_NSZ_INS10_ILi2ELi4ELi3EEES13_NSR_INS5_IJS14_S1H_EEENS5_IJS1H_SB_EEEEEEENS4_39AutoVectorizingCopyWithAssumedAlignmentILi128EEENS4_14SM90_TMA_STOREES20_S22_S22_EEEvvEEEEvNT_6ParamsE --------------------------
	.section	.nv.shared._ZN7cutlass13device_kernelINS_4gemm6kernel13GemmUniversalIN4cute5tupleIJiiiiEEENS1_10collective13CollectiveMmaINS1_35MainloopSm100TmaUmmaWarpSpecializedILi8ELi2ELi4ENS5_IJNS4_1CILi1EEESB_SB_EEEEENS5_IJNSA_ILi128EEENSA_ILi64EEESF_EEENS_10bfloat16_tENS5_IJlSB_lEEESH_SI_NS4_8TiledMMAINS4_8MMA_AtomIJNS4_20SM100_MMA_F16BF16_SSISH_SH_fLi128ELi64ELNS4_4UMMA5MajorE0ELSN_0ELNSM_7ScaleInE0ELSO_0EEEEEENS4_6LayoutISC_NS5_IJNSA_ILi0EEESS_SS_EEEEENS5_IJNS4_10UnderscoreESV_SV_EEEEENS4_13SM90_TMA_LOADENS4_14ComposedLayoutINS4_7SwizzleILi3ELi4ELi3EEENS4_18smem_ptr_flag_bitsILi16EEENSR_INS5_IJNSA_ILi8EEESF_EEENS5_IJSF_SB_EEEEEEEvNS4_8identityESY_S18_vS19_EENS_8epilogue10collective18CollectiveEpilogueINS1B_23Sm100TmaWarpSpecializedILi3ELi2ELi32ELb1ELb0EEEJSG_NS5_IJNSR_ISE_SB_EENSR_INSA_ILi32EEESB_EEEEESH_SI_SH_SI_NS1B_6fusion15FusionCallbacksIS1F_NS1K_13LinCombEltActINS1B_6thread7SigmoidESH_fSH_fLNS_15FloatRoundStyleE2EEESG_S1J_JEEENS4_5SM1004TMEM4LOAD26SM100_TMEM_LOAD_32dp32b32xESY_NSZ_INS10_ILi2ELi4ELi3EEES13_NSR_INS5_IJS14_S1H_EEENS5_IJS1H_SB_EEEEEEENS4_39AutoVectorizingCopyWithAssumedAlignmentILi128EEENS4_14SM90_TMA_STOREES20_S22_S22_EEEvvEEEEvNT_6ParamsE,"aw",@nobits
	.sectionflags	@""
	.align	16
	.zero		1024


//--------------------- .nv.shared.reserved.0     --------------------------
	.section	.nv.shared.reserved.0,"aw",@nobits
	.weak		__nv_reservedSMEM_offset_0_alias
	.size		__nv_reservedSMEM_offset_0_alias, 0, 64
	.other		__nv_reservedSMEM_offset_0_alias,@"STO_CUDA_RESERVED_SHARED STV_DEFAULT"
__nv_reservedSMEM_offset_0_alias:
	.zero		0
.nv.shared.reserved.0:
	.zero		64
	.weak		__nv_reservedSMEM_tcgen05_partition
	.type		__nv_reservedSMEM_tcgen05_partition,@object
	.size		__nv_reservedSMEM_tcgen05_partition,(.L_0 - __nv_reservedSMEM_tcgen05_partition)
__nv_reservedSMEM_tcgen05_partition:
	.zero		32
.L_0:


//--------------------- .nv.global                --------------------------
	.section	.nv.global,"aw",@nobits
.nv.global:
	.type		_ZN39_INTERNAL_cda3896e_4_k_cu_f58bd145_29784cute1_E,@object
	.size		_ZN39_INTERNAL_cda3896e_4_k_cu_f58bd145_29784cute1_E,(_ZN39_INTERNAL_cda3896e_4_k_cu_f58bd145_29784cuda3std3__45__cpo6cbeginE - _ZN39_INTERNAL_cda3896e_4_k_cu_f58bd145_29784cute1_E)
_ZN39_INTERNAL_cda3896e_4_k_cu_f58bd145_29784cute1_E:
	.zero		1
	.type		_ZN39_INTERNAL_cda3896e_4_k_cu_f58bd145_29784cuda3std3__45__cpo6cbeginE,@object
	.size		_ZN39_INTERNAL_cda3896e_4_k_cu_f58bd145_29784cuda3std3__45__cpo6cbeginE,(_ZN39_INTERNAL_cda3896e_4_k_cu_f58bd145_29784cuda3std3__48in_placeE - _ZN39_INTERNAL_cda3896e_4_k_cu_f58bd145_29784cuda3std3__45__cpo6cbeginE)
_ZN39_INTERNAL_cda3896e_4_k_cu_f58bd145_29784cuda3std3__45__cpo6cbeginE:
	.zero		1
	.type		_ZN39_INTERNAL_cda3896e_4_k_cu_f58bd145_29784cuda3std3__48in_placeE,@object
	.size		_ZN39_INTERNAL_cda3896e_4_k_cu_f58bd145_29784cuda3std3__48in_placeE,(_ZN39_INTERNAL_cda3896e_4_k_cu_f58bd145_29784cuda3std6ranges3__45__cpo9iter_moveE - _ZN39_INTERNAL_cda3896e_4_k_cu_f58bd145_29784cuda3std3__48in_placeE)
_ZN39_INTERNAL_cda3896e_4_k_cu_f58bd145_29784cuda3std3__48in_placeE:
	.zero		1
	.type		_ZN39_INTERNAL_cda3896e_4_k_cu_f58bd145_29784cuda3std6ranges3__45__cpo9iter_moveE,@object
	.size		_ZN39_INTERNAL_cda3896e_4_k_cu_f58bd145_29784cuda3std6ranges3__45__cpo9iter_moveE,(_ZN39_INTERNAL_cda3896e_4_k_cu_f58bd145_29784cuda3std3__45__cpo5beginE - _ZN39_INTERNAL_cda3896e_4_k_cu_f58bd145_29784cuda3std6ranges3__45__cpo9iter_moveE)
_ZN39_INTERNAL_cda3896e_4_k_cu_f58bd145_29784cuda3std6ranges3__45__cpo9iter_moveE:
	.zero		1
	.type		_ZN39_INTERNAL_cda3896e_4_k_cu_f58bd145_29784cuda3std3__45__cpo5beginE,@object
	.size		_ZN39_INTERNAL_cda3896e_4_k_cu_f58bd145_29784cuda3std3__45__cpo5beginE,(_ZN39_INTERNAL_cda3896e_4_k_cu_f58bd145_29784cuda3std3__441_GLOBAL__N__cda3896e_4_k_cu_f58bd145_29786ignoreE - _ZN39_INTERNAL_cda3896e_4_k_cu_f58bd145_29784cuda3std3__45__cpo5beginE)
_ZN39_INTERNAL_cda3896e_4_k_cu_f58bd145_29784cuda3std3__45__cpo5beginE:
	.zero		1
	.type		_ZN39_INTERNAL_cda3896e_4_k_cu_f58bd145_29784cuda3std3__441_GLOBAL__N__cda3896e_4_k_cu_f58bd145_29786ignoreE,@object
	.size		_ZN39_INTERNAL_cda3896e_4_k_cu_f58bd145_29784cuda3std3__441_GLOBAL__N__cda3896e_4_k_cu_f58bd145_29786ignoreE,(_ZN39_INTERNAL_cda3896e_4_k_cu_f58bd145_29784cute7productE - _ZN39_INTERNAL_cda3896e_4_k_cu_f58bd145_29784cuda3std3__441_GLOBAL__N__cda3896e_4_k_cu_f58bd145_29786ignoreE)
_ZN39_INTERNAL_cda3896e_4_k_cu_f58bd145_29784cuda3std3__441_GLOBAL__N__cda3896e_4_k_cu_f58bd145_29786ignoreE:
	.zero		1
	.type		_ZN39_INTERNAL_cda3896e_4_k_cu_f58bd145_29784cute7productE,@object
	.size		_ZN39_INTERNAL_cda3896e_4_k_cu_f58bd145_29784cute7productE,(_ZN39_INTERNAL_cda3896e_4_k_cu_f58bd145_29784cuda3std3__45__cpo3endE - _ZN39_INTERNAL_cda3896e_4_k_cu_f58bd145_29784cute7productE)
_ZN39_INTERNAL_cda3896e_4_k_cu_f58bd145_29784cute7productE:
	.zero		1
	.type		_ZN39_INTERNAL_cda3896e_4_k_cu_f58bd145_29784cuda3std3__45__cpo3endE,@object
	.size		_ZN39_INTERNAL_cda3896e_4_k_cu_f58bd145_29784cuda3std3__45__cpo3endE,(_ZN39_INTERNAL_cda3896e_4_k_cu_f58bd145_29784cuda3std3__419piecewise_constructE - _ZN39_INTERNAL_cda3896e_4_k_cu_f58bd145_29784cuda3std3__45__cpo3endE)
_ZN39_INTERNAL_cda3896e_4_k_cu_f58bd145_29784cuda3std3__45__cpo3endE:
	.zero		1
	.type		_ZN39_INTERNAL_cda3896e_4_k_cu_f58bd145_29784cuda3std3__419piecewise_constructE,@object
	.size		_ZN39_INTERNAL_cda3896e_4_k_cu_f58bd145_29784cuda3std3__419piecewise_constructE,(_ZN39_INTERNAL_cda3896e_4_k_cu_f58bd145_29784cuda3std3__45__cpo4cendE - _ZN39_INTERNAL_cda3896e_4_k_cu_f58bd145_29784cuda3std3__419piecewise_constructE)
_ZN39_INTERNAL_cda3896e_4_k_cu_f58bd145_29784cuda3std3__419piecewise_constructE:
	.zero		1
	.type		_ZN39_INTERNAL_cda3896e_4_k_cu_f58bd145_29784cuda3std3__45__cpo4cendE,@object
	.size		_ZN39_INTERNAL_cda3896e_4_k_cu_f58bd145_29784cuda3std3__45__cpo4cendE,(_ZN39_INTERNAL_cda3896e_4_k_cu_f58bd145_29784cuda3std6ranges3__45__cpo4swapE - _ZN39_INTERNAL_cda3896e_4_k_cu_f58bd145_29784cuda3std3__45__cpo4cendE)
_ZN39_INTERNAL_cda3896e_4_k_cu_f58bd145_29784cuda3std3__45__cpo4cendE:
	.zero		1
	.type		_ZN39_INTERNAL_cda3896e_4_k_cu_f58bd145_29784cuda3std6ranges3__45__cpo4swapE,@object
	.size		_ZN39_INTERNAL_cda3896e_4_k_cu_f58bd145_29784cuda3std6ranges3__45__cpo4swapE,(.L_10 - _ZN39_INTERNAL_cda3896e_4_k_cu_f58bd145_29784cuda3std6ranges3__45__cpo4swapE)
_ZN39_INTERNAL_cda3896e_4_k_cu_f58bd145_29784cuda3std6ranges3__45__cpo4swapE:
	.zero		1
.L_10:


//--------------------- .nv.constant0._ZN7cutlass13device_kernelINS_4gemm6kernel13GemmUniversalIN4cute5tupleIJiiiiEEENS1_10collective13CollectiveMmaINS1_35MainloopSm100TmaUmmaWarpSpecializedILi8ELi2ELi4ENS5_IJNS4_1CILi1EEESB_SB_EEEEENS5_IJNSA_ILi128EEENSA_ILi64EEESF_EEENS_10bfloat16_tENS5_IJlSB_lEEESH_SI_NS4_8TiledMMAINS4_8MMA_AtomIJNS4_20SM100_MMA_F16BF16_SSISH_SH_fLi128ELi64ELNS4_4UMMA5MajorE0ELSN_0ELNSM_7ScaleInE0ELSO_0EEEEEENS4_6LayoutISC_NS5_IJNSA_ILi0EEESS_SS_EEEEENS5_IJNS4_10UnderscoreESV_SV_EEEEENS4_13SM90_TMA_LOADENS4_14ComposedLayoutINS4_7SwizzleILi3ELi4ELi3EEENS4_18smem_ptr_flag_bitsILi16EEENSR_INS5_IJNSA_ILi8EEESF_EEENS5_IJSF_SB_EEEEEEEvNS4_8identityESY_S18_vS19_EENS_8epilogue10collective18CollectiveEpilogueINS1B_23Sm100TmaWarpSpecializedILi3ELi2ELi32ELb1ELb0EEEJSG_NS5_IJNSR_ISE_SB_EENSR_INSA_ILi32EEESB_EEEEESH_SI_SH_SI_NS1B_6fusion15FusionCallbacksIS1F_NS1K_13LinCombEltActINS1B_6thread7SigmoidESH_fSH_fLNS_15FloatRoundStyleE2EEESG_S1J_JEEENS4_5SM1004TMEM4LOAD26SM100_TMEM_LOAD_32dp32b32xESY_NSZ_INS10_ILi2ELi4ELi3EEES13_NSR_INS5_IJS14_S1H_EEENS5_IJS1H_SB_EEEEEEENS4_39AutoVectorizingCopyWithAssumedAlignmentILi128EEENS4_14SM90_TMA_STOREES20_S22_S22_EEEvvEEEEvNT_6ParamsE --------------------------
	.section	.nv.constant0._ZN7cutlass13device_kernelINS_4gemm6kernel13GemmUniversalIN4cute5tupleIJiiiiEEENS1_10collective13CollectiveMmaINS1_35MainloopSm100TmaUmmaWarpSpecializedILi8ELi2ELi4ENS5_IJNS4_1CILi1EEESB_SB_EEEEENS5_IJNSA_ILi128EEENSA_ILi64EEESF_EEENS_10bfloat16_tENS5_IJlSB_lEEESH_SI_NS4_8TiledMMAINS4_8MMA_AtomIJNS4_20SM100_MMA_F16BF16_SSISH_SH_fLi128ELi64ELNS4_4UMMA5MajorE0ELSN_0ELNSM_7ScaleInE0ELSO_0EEEEEENS4_6LayoutISC_NS5_IJNSA_ILi0EEESS_SS_EEEEENS5_IJNS4_10UnderscoreESV_SV_EEEEENS4_13SM90_TMA_LOADENS4_14ComposedLayoutINS4_7SwizzleILi3ELi4ELi3EEENS4_18smem_ptr_flag_bitsILi16EEENSR_INS5_IJNSA_ILi8EEESF_EEENS5_IJSF_SB_EEEEEEEvNS4_8identityESY_S18_vS19_EENS_8epilogue10collective18CollectiveEpilogueINS1B_23Sm100TmaWarpSpecializedILi3ELi2ELi32ELb1ELb0EEEJSG_NS5_IJNSR_ISE_SB_EENSR_INSA_ILi32EEESB_EEEEESH_SI_SH_SI_NS1B_6fusion15FusionCallbacksIS1F_NS1K_13LinCombEltActINS1B_6thread7SigmoidESH_fSH_fLNS_15FloatRoundStyleE2EEESG_S1J_JEEENS4_5SM1004TMEM4LOAD26SM100_TMEM_LOAD_32dp32b32xESY_NSZ_INS10_ILi2ELi4ELi3EEES13_NSR_INS5_IJS14_S1H_EEENS5_IJS1H_SB_EEEEEEENS4_39AutoVectorizingCopyWithAssumedAlignmentILi128EEENS4_14SM90_TMA_STOREES20_S22_S22_EEEvvEEEEvNT_6ParamsE,"a",@progbits
	.sectionflags	@""
	.align	4
.nv.constant0._ZN7cutlass13device_kernelINS_4gemm6kernel13GemmUniversalIN4cute5tupleIJiiiiEEENS1_10collective13CollectiveMmaINS1_35MainloopSm100TmaUmmaWarpSpecializedILi8ELi2ELi4ENS5_IJNS4_1CILi1EEESB_SB_EEEEENS5_IJNSA_ILi128EEENSA_ILi64EEESF_EEENS_10bfloat16_tENS5_IJlSB_lEEESH_SI_NS4_8TiledMMAINS4_8MMA_AtomIJNS4_20SM100_MMA_F16BF16_SSISH_SH_fLi128ELi64ELNS4_4UMMA5MajorE0ELSN_0ELNSM_7ScaleInE0ELSO_0EEEEEENS4_6LayoutISC_NS5_IJNSA_ILi0EEESS_SS_EEEEENS5_IJNS4_10UnderscoreESV_SV_EEEEENS4_13SM90_TMA_LOADENS4_14ComposedLayoutINS4_7SwizzleILi3ELi4ELi3EEENS4_18smem_ptr_flag_bitsILi16EEENSR_INS5_IJNSA_ILi8EEESF_EEENS5_IJSF_SB_EEEEEEEvNS4_8identityESY_S18_vS19_EENS_8epilogue10collective18CollectiveEpilogueINS1B_23Sm100TmaWarpSpecializedILi3ELi2ELi32ELb1ELb0EEEJSG_NS5_IJNSR_ISE_SB_EENSR_INSA_ILi32EEESB_EEEEESH_SI_SH_SI_NS1B_6fusion15FusionCallbacksIS1F_NS1K_13LinCombEltActINS1B_6thread7SigmoidESH_fSH_fLNS_15FloatRoundStyleE2EEESG_S1J_JEEENS4_5SM1004TMEM4LOAD26SM100_TMEM_LOAD_32dp32b32xESY_NSZ_INS10_ILi2ELi4ELi3EEES13_NSR_INS5_IJS14_S1H_EEENS5_IJS1H_SB_EEEEEEENS4_39AutoVectorizingCopyWithAssumedAlignmentILi128EEENS4_14SM90_TMA_STOREES20_S22_S22_EEEvvEEEEvNT_6ParamsE:
	.zero		2944


//--------------------- SYMBOLS --------------------------

	.type		.nv.reservedSmem.offset0,@object
	.size		.nv.reservedSmem.offset0,0x4
	.type		.nv.reservedSmem.cap,@object
	.size		.nv.reservedSmem.cap,0x4
	.type		__assertfail,@function
